//
// Generated by NVIDIA NVVM Compiler
//
// Compiler Build ID: CL-36424714
// Cuda compilation tools, release 13.0, V13.0.88
// Based on NVVM 20.0.0
//

.version 9.0
.target sm_100
.address_size 64

	// .globl	_Z21sdpa_fp8_fixed_kernelPKhS0_S0_PKfS2_S2_P6__halfiiiif
// _ZZ21sdpa_fp8_fixed_kernelPKhS0_S0_PKfS2_S2_P6__halfiiiifE2sQ has been demoted
// _ZZ21sdpa_fp8_fixed_kernelPKhS0_S0_PKfS2_S2_P6__halfiiiifE2sK has been demoted
// _ZZ21sdpa_fp8_fixed_kernelPKhS0_S0_PKfS2_S2_P6__halfiiiifE2sV has been demoted
// _ZZ21sdpa_fp8_fixed_kernelPKhS0_S0_PKfS2_S2_P6__halfiiiifE6m_smem has been demoted
// _ZZ21sdpa_fp8_fixed_kernelPKhS0_S0_PKfS2_S2_P6__halfiiiifE6l_smem has been demoted
// _ZZ21sdpa_fp8_fixed_kernelPKhS0_S0_PKfS2_S2_P6__halfiiiifE6U_smem has been demoted

.visible .entry _Z21sdpa_fp8_fixed_kernelPKhS0_S0_PKfS2_S2_P6__halfiiiif(
	.param .u64 .ptr .align 1 _Z21sdpa_fp8_fixed_kernelPKhS0_S0_PKfS2_S2_P6__halfiiiif_param_0,
	.param .u64 .ptr .align 1 _Z21sdpa_fp8_fixed_kernelPKhS0_S0_PKfS2_S2_P6__halfiiiif_param_1,
	.param .u64 .ptr .align 1 _Z21sdpa_fp8_fixed_kernelPKhS0_S0_PKfS2_S2_P6__halfiiiif_param_2,
	.param .u64 .ptr .align 1 _Z21sdpa_fp8_fixed_kernelPKhS0_S0_PKfS2_S2_P6__halfiiiif_param_3,
	.param .u64 .ptr .align 1 _Z21sdpa_fp8_fixed_kernelPKhS0_S0_PKfS2_S2_P6__halfiiiif_param_4,
	.param .u64 .ptr .align 1 _Z21sdpa_fp8_fixed_kernelPKhS0_S0_PKfS2_S2_P6__halfiiiif_param_5,
	.param .u64 .ptr .align 1 _Z21sdpa_fp8_fixed_kernelPKhS0_S0_PKfS2_S2_P6__halfiiiif_param_6,
	.param .u32 _Z21sdpa_fp8_fixed_kernelPKhS0_S0_PKfS2_S2_P6__halfiiiif_param_7,
	.param .u32 _Z21sdpa_fp8_fixed_kernelPKhS0_S0_PKfS2_S2_P6__halfiiiif_param_8,
	.param .u32 _Z21sdpa_fp8_fixed_kernelPKhS0_S0_PKfS2_S2_P6__halfiiiif_param_9,
	.param .u32 _Z21sdpa_fp8_fixed_kernelPKhS0_S0_PKfS2_S2_P6__halfiiiif_param_10,
	.param .f32 _Z21sdpa_fp8_fixed_kernelPKhS0_S0_PKfS2_S2_P6__halfiiiif_param_11
)
.maxntid 256
.minnctapersm 2
{
	.local .align 16 .b8 	__local_depot0[256];
	.reg .b64 	%SP;
	.reg .b64 	%SPL;
	.reg .pred 	%p<82>;
	.reg .b16 	%rs<47>;
	.reg .b32 	%r<250>;
	.reg .b32 	%f<303>;
	.reg .b64 	%rd<75>;
	// demoted variable
	.shared .align 1 .b8 _ZZ21sdpa_fp8_fixed_kernelPKhS0_S0_PKfS2_S2_P6__halfiiiifE2sQ[2304];
	// demoted variable
	.shared .align 1 .b8 _ZZ21sdpa_fp8_fixed_kernelPKhS0_S0_PKfS2_S2_P6__halfiiiifE2sK[4608];
	// demoted variable
	.shared .align 1 .b8 _ZZ21sdpa_fp8_fixed_kernelPKhS0_S0_PKfS2_S2_P6__halfiiiifE2sV[4608];
	// demoted variable
	.shared .align 4 .b8 _ZZ21sdpa_fp8_fixed_kernelPKhS0_S0_PKfS2_S2_P6__halfiiiifE6m_smem[128];
	// demoted variable
	.shared .align 4 .b8 _ZZ21sdpa_fp8_fixed_kernelPKhS0_S0_PKfS2_S2_P6__halfiiiifE6l_smem[128];
	// demoted variable
	.shared .align 4 .b8 _ZZ21sdpa_fp8_fixed_kernelPKhS0_S0_PKfS2_S2_P6__halfiiiifE6U_smem[9216];
	mov.u64 	%SPL, __local_depot0;
	ld.param.u64 	%rd28, [_Z21sdpa_fp8_fixed_kernelPKhS0_S0_PKfS2_S2_P6__halfiiiif_param_0];
	ld.param.u64 	%rd23, [_Z21sdpa_fp8_fixed_kernelPKhS0_S0_PKfS2_S2_P6__halfiiiif_param_1];
	ld.param.u64 	%rd24, [_Z21sdpa_fp8_fixed_kernelPKhS0_S0_PKfS2_S2_P6__halfiiiif_param_2];
	ld.param.u64 	%rd25, [_Z21sdpa_fp8_fixed_kernelPKhS0_S0_PKfS2_S2_P6__halfiiiif_param_3];
	ld.param.u64 	%rd26, [_Z21sdpa_fp8_fixed_kernelPKhS0_S0_PKfS2_S2_P6__halfiiiif_param_4];
	ld.param.u64 	%rd27, [_Z21sdpa_fp8_fixed_kernelPKhS0_S0_PKfS2_S2_P6__halfiiiif_param_5];
	ld.param.u64 	%rd29, [_Z21sdpa_fp8_fixed_kernelPKhS0_S0_PKfS2_S2_P6__halfiiiif_param_6];
	ld.param.u32 	%r114, [_Z21sdpa_fp8_fixed_kernelPKhS0_S0_PKfS2_S2_P6__halfiiiif_param_8];
	ld.param.u32 	%r115, [_Z21sdpa_fp8_fixed_kernelPKhS0_S0_PKfS2_S2_P6__halfiiiif_param_9];
	ld.param.u32 	%r116, [_Z21sdpa_fp8_fixed_kernelPKhS0_S0_PKfS2_S2_P6__halfiiiif_param_10];
	ld.param.f32 	%f41, [_Z21sdpa_fp8_fixed_kernelPKhS0_S0_PKfS2_S2_P6__halfiiiif_param_11];
	cvta.to.global.u64 	%rd1, %rd28;
	cvta.to.global.u64 	%rd2, %rd29;
	add.u64 	%rd3, %SPL, 0;
	mov.u32 	%r117, %ctaid.x;
	mov.u32 	%r1, %tid.x;
	shr.u32 	%r246, %r1, 5;
	and.b32  	%r3, %r1, 31;
	shl.b32 	%r4, %r117, 5;
	add.s32 	%r118, %r4, 32;
	min.s32 	%r119, %r118, %r115;
	sub.s32 	%r5, %r119, %r4;
	setp.lt.s32 	%p1, %r5, 1;
	@%p1 bra 	$L__BB0_52;
	cvta.to.global.u64 	%rd31, %rd25;
	cvta.to.global.u64 	%rd32, %rd26;
	cvta.to.global.u64 	%rd33, %rd27;
	mov.u32 	%r120, %ctaid.y;
	mov.u32 	%r121, %ctaid.z;
	cvt.s64.s32 	%rd4, %r115;
	cvt.s64.s32 	%rd5, %r116;
	mul.wide.s32 	%rd34, %r116, %r115;
	cvt.u64.u32 	%rd35, %r121;
	cvt.s64.s32 	%rd36, %r114;
	cvt.u64.u32 	%rd37, %r120;
	mad.lo.s64 	%rd6, %rd36, %rd35, %rd37;
	mul.lo.s64 	%rd7, %rd34, %rd6;
	mul.wide.u32 	%rd38, %r120, 4;
	add.s64 	%rd39, %rd31, %rd38;
	ld.global.nc.f32 	%f1, [%rd39];
	add.s64 	%rd40, %rd32, %rd38;
	ld.global.nc.f32 	%f2, [%rd40];
	add.s64 	%rd41, %rd33, %rd38;
	ld.global.nc.f32 	%f3, [%rd41];
	setp.ge.u32 	%p2, %r246, %r5;
	@%p2 bra 	$L__BB0_29;
	not.b32 	%r122, %r3;
	add.s32 	%r6, %r116, %r122;
	and.b32  	%r7, %r6, 96;
	cvt.u64.u32 	%rd8, %r3;
	or.b32  	%r8, %r3, 32;
	or.b32  	%r9, %r3, 64;
	or.b32  	%r10, %r3, 96;
	mov.u32 	%r218, %r246;
$L__BB0_3:
	setp.ge.s32 	%p3, %r3, %r116;
	add.s32 	%r123, %r4, %r218;
	cvt.u64.u32 	%rd42, %r123;
	mad.lo.s64 	%rd9, %rd42, %rd5, %rd7;
	@%p3 bra 	$L__BB0_10;
	setp.eq.s32 	%p4, %r7, 96;
	mov.u32 	%r124, _ZZ21sdpa_fp8_fixed_kernelPKhS0_S0_PKfS2_S2_P6__halfiiiifE2sQ;
	mad.lo.s32 	%r18, %r218, 72, %r124;
	mov.u32 	%r219, %r3;
	@%p4 bra 	$L__BB0_8;
	setp.eq.s32 	%p5, %r7, 0;
	add.s64 	%rd43, %rd9, %rd8;
	add.s64 	%rd10, %rd1, %rd43;
	ld.global.nc.u8 	%rs1, [%rd10];
	cvt.u16.u8 	%rs2, %rs1;
	add.s32 	%r19, %r18, %r3;
	st.shared.u8 	[%r19], %rs2;
	mov.u32 	%r219, %r8;
	@%p5 bra 	$L__BB0_8;
	setp.eq.s32 	%p6, %r7, 32;
	ld.global.nc.u8 	%rs3, [%rd10+32];
	cvt.u16.u8 	%rs4, %rs3;
	st.shared.u8 	[%r19+32], %rs4;
	mov.u32 	%r219, %r9;
	@%p6 bra 	$L__BB0_8;
	ld.global.nc.u8 	%rs5, [%rd10+64];
	cvt.u16.u8 	%rs6, %rs5;
	st.shared.u8 	[%r19+64], %rs6;
	mov.u32 	%r219, %r10;
$L__BB0_8:
	setp.lt.u32 	%p7, %r6, 96;
	@%p7 bra 	$L__BB0_10;
$L__BB0_9:
	cvt.u64.u32 	%rd44, %r219;
	add.s64 	%rd45, %rd9, %rd44;
	add.s64 	%rd46, %rd1, %rd45;
	ld.global.nc.u8 	%rs7, [%rd46];
	cvt.u16.u8 	%rs8, %rs7;
	add.s32 	%r125, %r18, %r219;
	st.shared.u8 	[%r125], %rs8;
	ld.global.nc.u8 	%rs9, [%rd46+32];
	cvt.u16.u8 	%rs10, %rs9;
	st.shared.u8 	[%r125+32], %rs10;
	ld.global.nc.u8 	%rs11, [%rd46+64];
	cvt.u16.u8 	%rs12, %rs11;
	st.shared.u8 	[%r125+64], %rs12;
	ld.global.nc.u8 	%rs13, [%rd46+96];
	cvt.u16.u8 	%rs14, %rs13;
	st.shared.u8 	[%r125+96], %rs14;
	add.s32 	%r219, %r219, 128;
	setp.lt.s32 	%p8, %r219, %r116;
	@%p8 bra 	$L__BB0_9;
$L__BB0_10:
	add.s32 	%r218, %r218, 8;
	setp.lt.s32 	%p9, %r218, %r5;
	@%p9 bra 	$L__BB0_3;
	shr.u32 	%r126, %r6, 5;
	add.s32 	%r127, %r126, 1;
	and.b32  	%r11, %r127, 15;
	add.s32 	%r12, %r11, -1;
	and.b32  	%r13, %r127, 7;
	add.s32 	%r14, %r13, -1;
	and.b32  	%r15, %r127, 268435440;
	and.b32  	%r16, %r127, 3;
	mov.u32 	%r221, %r246;
$L__BB0_12:
	setp.ne.s32 	%p10, %r3, 0;
	@%p10 bra 	$L__BB0_14;
	shl.b32 	%r128, %r221, 2;
	mov.u32 	%r129, _ZZ21sdpa_fp8_fixed_kernelPKhS0_S0_PKfS2_S2_P6__halfiiiifE6m_smem;
	add.s32 	%r130, %r129, %r128;
	mov.b32 	%r131, -8388608;
	st.shared.u32 	[%r130], %r131;
	mov.u32 	%r132, _ZZ21sdpa_fp8_fixed_kernelPKhS0_S0_PKfS2_S2_P6__halfiiiifE6l_smem;
	add.s32 	%r133, %r132, %r128;
	mov.b32 	%r134, 0;
	st.shared.u32 	[%r133], %r134;
$L__BB0_14:
	setp.ge.s32 	%p11, %r3, %r116;
	@%p11 bra 	$L__BB0_28;
	setp.lt.u32 	%p12, %r6, 480;
	mov.u32 	%r135, _ZZ21sdpa_fp8_fixed_kernelPKhS0_S0_PKfS2_S2_P6__halfiiiifE6U_smem;
	mad.lo.s32 	%r25, %r221, 288, %r135;
	mov.u32 	%r224, %r3;
	@%p12 bra 	$L__BB0_18;
	mov.b32 	%r223, 0;
	mov.u32 	%r224, %r3;
$L__BB0_17:
	.pragma "nounroll";
	shl.b32 	%r137, %r224, 2;
	add.s32 	%r138, %r25, %r137;
	mov.b32 	%r139, 0;
	st.shared.u32 	[%r138], %r139;
	st.shared.u32 	[%r138+128], %r139;
	st.shared.u32 	[%r138+256], %r139;
	st.shared.u32 	[%r138+384], %r139;
	st.shared.u32 	[%r138+512], %r139;
	st.shared.u32 	[%r138+640], %r139;
	st.shared.u32 	[%r138+768], %r139;
	st.shared.u32 	[%r138+896], %r139;
	st.shared.u32 	[%r138+1024], %r139;
	st.shared.u32 	[%r138+1152], %r139;
	st.shared.u32 	[%r138+1280], %r139;
	st.shared.u32 	[%r138+1408], %r139;
	st.shared.u32 	[%r138+1536], %r139;
	st.shared.u32 	[%r138+1664], %r139;
	st.shared.u32 	[%r138+1792], %r139;
	st.shared.u32 	[%r138+1920], %r139;
	add.s32 	%r224, %r224, 512;
	add.s32 	%r223, %r223, 16;
	setp.ne.s32 	%p13, %r223, %r15;
	@%p13 bra 	$L__BB0_17;
$L__BB0_18:
	setp.eq.s32 	%p14, %r11, 0;
	@%p14 bra 	$L__BB0_28;
	setp.lt.u32 	%p15, %r12, 7;
	@%p15 bra 	$L__BB0_21;
	shl.b32 	%r140, %r224, 2;
	add.s32 	%r141, %r25, %r140;
	mov.b32 	%r142, 0;
	st.shared.u32 	[%r141], %r142;
	st.shared.u32 	[%r141+128], %r142;
	st.shared.u32 	[%r141+256], %r142;
	st.shared.u32 	[%r141+384], %r142;
	st.shared.u32 	[%r141+512], %r142;
	st.shared.u32 	[%r141+640], %r142;
	st.shared.u32 	[%r141+768], %r142;
	st.shared.u32 	[%r141+896], %r142;
	add.s32 	%r224, %r224, 256;
$L__BB0_21:
	setp.eq.s32 	%p16, %r13, 0;
	@%p16 bra 	$L__BB0_28;
	setp.lt.u32 	%p17, %r14, 3;
	@%p17 bra 	$L__BB0_24;
	shl.b32 	%r143, %r224, 2;
	add.s32 	%r144, %r25, %r143;
	mov.b32 	%r145, 0;
	st.shared.u32 	[%r144], %r145;
	st.shared.u32 	[%r144+128], %r145;
	st.shared.u32 	[%r144+256], %r145;
	st.shared.u32 	[%r144+384], %r145;
	add.s32 	%r224, %r224, 128;
$L__BB0_24:
	setp.eq.s32 	%p18, %r16, 0;
	@%p18 bra 	$L__BB0_28;
	setp.eq.s32 	%p19, %r16, 1;
	shl.b32 	%r146, %r224, 2;
	add.s32 	%r35, %r25, %r146;
	mov.b32 	%r147, 0;
	st.shared.u32 	[%r35], %r147;
	@%p19 bra 	$L__BB0_28;
	setp.eq.s32 	%p20, %r16, 2;
	mov.b32 	%r148, 0;
	st.shared.u32 	[%r35+128], %r148;
	@%p20 bra 	$L__BB0_28;
	mov.b32 	%r149, 0;
	st.shared.u32 	[%r35+256], %r149;
$L__BB0_28:
	add.s32 	%r221, %r221, 8;
	setp.lt.s32 	%p21, %r221, %r5;
	@%p21 bra 	$L__BB0_12;
$L__BB0_29:
	bar.sync 	0;
	setp.lt.s32 	%p22, %r115, 1;
	@%p22 bra 	$L__BB0_41;
	add.s32 	%r151, %r115, 63;
	shr.u32 	%r37, %r151, 6;
	mov.u32 	%r38, %ntid.x;
	not.b32 	%r152, %r3;
	add.s32 	%r39, %r116, %r152;
	shr.u32 	%r153, %r39, 5;
	add.s32 	%r154, %r153, 1;
	and.b32  	%r40, %r154, 3;
	and.b32  	%r41, %r154, 268435452;
	and.b32  	%r42, %r39, 96;
	and.b32  	%r43, %r39, 32;
	or.b32  	%r44, %r3, 32;
	or.b32  	%r45, %r3, 64;
	or.b32  	%r46, %r3, 96;
	cvta.to.global.u64 	%rd11, %rd23;
	cvta.to.global.u64 	%rd12, %rd24;
	mov.b32 	%r227, 0;
$L__BB0_31:
	shl.b32 	%r53, %r227, 6;
	add.s32 	%r155, %r53, 64;
	min.s32 	%r54, %r115, %r155;
	sub.s32 	%r55, %r54, %r53;
	add.s32 	%r56, %r55, -1;
	and.b32  	%r57, %r54, 7;
	and.b32  	%r58, %r54, 15;
	mul.lo.s32 	%r59, %r55, %r116;
	setp.ge.s32 	%p23, %r1, %r59;
	@%p23 bra 	$L__BB0_34;
	mov.u32 	%r228, %r1;
$L__BB0_33:
	div.s32 	%r156, %r228, %r116;
	mul.lo.s32 	%r157, %r156, %r116;
	sub.s32 	%r158, %r228, %r157;
	add.s32 	%r159, %r53, %r156;
	cvt.s64.s32 	%rd47, %r159;
	cvt.s64.s32 	%rd48, %r158;
	add.s64 	%rd49, %rd7, %rd48;
	mad.lo.s64 	%rd50, %rd47, %rd5, %rd49;
	add.s64 	%rd51, %rd11, %rd50;
	ld.global.nc.u8 	%rs15, [%rd51];
	cvt.u16.u8 	%rs16, %rs15;
	mul.lo.s32 	%r160, %r156, 72;
	mov.u32 	%r161, _ZZ21sdpa_fp8_fixed_kernelPKhS0_S0_PKfS2_S2_P6__halfiiiifE2sK;
	add.s32 	%r162, %r161, %r160;
	add.s32 	%r163, %r162, %r158;
	st.shared.u8 	[%r163], %rs16;
	add.s64 	%rd52, %rd12, %rd50;
	ld.global.nc.u8 	%rs17, [%rd52];
	cvt.u16.u8 	%rs18, %rs17;
	mov.u32 	%r164, _ZZ21sdpa_fp8_fixed_kernelPKhS0_S0_PKfS2_S2_P6__halfiiiifE2sV;
	add.s32 	%r165, %r164, %r160;
	add.s32 	%r166, %r165, %r158;
	st.shared.u8 	[%r166], %rs18;
	add.s32 	%r228, %r228, %r38;
	setp.lt.s32 	%p24, %r228, %r59;
	@%p24 bra 	$L__BB0_33;
$L__BB0_34:
	setp.ge.u32 	%p25, %r246, %r5;
	bar.sync 	0;
	@%p25 bra 	$L__BB0_101;
	sub.s32 	%r62, %r55, %r58;
	and.b32  	%r63, %r54, 3;
	sub.s32 	%r64, %r55, %r63;
	add.s32 	%r65, %r58, -1;
	add.s32 	%r66, %r57, -1;
	mov.u32 	%r229, %r246;
$L__BB0_36:
	setp.lt.s32 	%p26, %r55, 1;
	@%p26 bra 	$L__BB0_60;
	mov.u32 	%r168, _ZZ21sdpa_fp8_fixed_kernelPKhS0_S0_PKfS2_S2_P6__halfiiiifE2sQ;
	mad.lo.s32 	%r68, %r229, 72, %r168;
	mov.b32 	%r230, 0;
$L__BB0_38:
	setp.ge.s32 	%p27, %r3, %r116;
	mov.f32 	%f290, 0f00000000;
	@%p27 bra 	$L__BB0_59;
	setp.lt.u32 	%p28, %r39, 96;
	mov.u32 	%r169, _ZZ21sdpa_fp8_fixed_kernelPKhS0_S0_PKfS2_S2_P6__halfiiiifE2sK;
	mad.lo.s32 	%r70, %r230, 72, %r169;
	mov.f32 	%f290, 0f00000000;
	mov.u32 	%r233, %r3;
	@%p28 bra 	$L__BB0_54;
	mov.b32 	%r234, 0;
	mov.f32 	%f290, 0f00000000;
	mov.u32 	%r233, %r3;
	bra.uni 	$L__BB0_53;
$L__BB0_41:
	setp.ge.u32 	%p74, %r246, %r5;
	@%p74 bra 	$L__BB0_52;
	not.b32 	%r206, %r3;
	add.s32 	%r47, %r116, %r206;
	and.b32  	%r48, %r47, 96;
	cvt.u64.u32 	%rd13, %r3;
	or.b32  	%r49, %r3, 32;
	or.b32  	%r50, %r3, 64;
	or.b32  	%r51, %r3, 96;
	add.s64 	%rd14, %rd2, 128;
	mul.lo.s64 	%rd15, %rd6, %rd4;
$L__BB0_43:
	setp.ge.s32 	%p75, %r3, %r116;
	shl.b32 	%r207, %r246, 2;
	mov.u32 	%r208, _ZZ21sdpa_fp8_fixed_kernelPKhS0_S0_PKfS2_S2_P6__halfiiiifE6l_smem;
	add.s32 	%r209, %r208, %r207;
	ld.shared.f32 	%f40, [%r209];
	add.s32 	%r210, %r4, %r246;
	cvt.u64.u32 	%rd18, %r210;
	@%p75 bra 	$L__BB0_51;
	setp.eq.s32 	%p76, %r48, 96;
	mov.u32 	%r247, %r3;
	@%p76 bra 	$L__BB0_48;
	setp.eq.s32 	%p77, %r48, 0;
	mov.u32 	%r211, _ZZ21sdpa_fp8_fixed_kernelPKhS0_S0_PKfS2_S2_P6__halfiiiifE6U_smem;
	mad.lo.s32 	%r212, %r246, 288, %r211;
	shl.b32 	%r213, %r3, 2;
	add.s32 	%r106, %r212, %r213;
	ld.shared.f32 	%f272, [%r106];
	div.rn.f32 	%f271, %f272, %f40;
	// begin inline asm
	{  cvt.rn.f16.f32 %rs40, %f271;}

	// end inline asm
	mad.lo.s64 	%rd67, %rd18, %rd5, %rd7;
	add.s64 	%rd68, %rd67, %rd13;
	shl.b64 	%rd69, %rd68, 1;
	add.s64 	%rd19, %rd2, %rd69;
	st.global.u16 	[%rd19], %rs40;
	mov.u32 	%r247, %r49;
	@%p77 bra 	$L__BB0_48;
	setp.eq.s32 	%p78, %r48, 32;
	ld.shared.f32 	%f274, [%r106+128];
	div.rn.f32 	%f273, %f274, %f40;
	// begin inline asm
	{  cvt.rn.f16.f32 %rs41, %f273;}

	// end inline asm
	st.global.u16 	[%rd19+64], %rs41;
	mov.u32 	%r247, %r50;
	@%p78 bra 	$L__BB0_48;
	ld.shared.f32 	%f276, [%r106+256];
	div.rn.f32 	%f275, %f276, %f40;
	// begin inline asm
	{  cvt.rn.f16.f32 %rs42, %f275;}

	// end inline asm
	st.global.u16 	[%rd19+128], %rs42;
	mov.u32 	%r247, %r51;
$L__BB0_48:
	setp.lt.u32 	%p79, %r47, 96;
	@%p79 bra 	$L__BB0_51;
	shl.b32 	%r214, %r247, 2;
	mad.lo.s32 	%r215, %r246, 288, %r214;
	mov.u32 	%r216, _ZZ21sdpa_fp8_fixed_kernelPKhS0_S0_PKfS2_S2_P6__halfiiiifE6U_smem;
	add.s32 	%r217, %r216, %r215;
	add.s32 	%r248, %r217, 256;
	add.s64 	%rd70, %rd15, %rd18;
	cvt.u64.u32 	%rd71, %r247;
	mad.lo.s64 	%rd72, %rd5, %rd70, %rd71;
	shl.b64 	%rd73, %rd72, 1;
	add.s64 	%rd74, %rd14, %rd73;
$L__BB0_50:
	ld.shared.f32 	%f281, [%r248+-256];
	div.rn.f32 	%f277, %f281, %f40;
	// begin inline asm
	{  cvt.rn.f16.f32 %rs43, %f277;}

	// end inline asm
	st.global.u16 	[%rd74+-128], %rs43;
	ld.shared.f32 	%f282, [%r248+-128];
	div.rn.f32 	%f278, %f282, %f40;
	// begin inline asm
	{  cvt.rn.f16.f32 %rs44, %f278;}

	// end inline asm
	st.global.u16 	[%rd74+-64], %rs44;
	ld.shared.f32 	%f283, [%r248];
	div.rn.f32 	%f279, %f283, %f40;
	// begin inline asm
	{  cvt.rn.f16.f32 %rs45, %f279;}

	// end inline asm
	st.global.u16 	[%rd74], %rs45;
	ld.shared.f32 	%f284, [%r248+128];
	div.rn.f32 	%f280, %f284, %f40;
	// begin inline asm
	{  cvt.rn.f16.f32 %rs46, %f280;}

	// end inline asm
	st.global.u16 	[%rd74+64], %rs46;
	add.s32 	%r247, %r247, 128;
	add.s32 	%r248, %r248, 512;
	add.s64 	%rd74, %rd74, 256;
	setp.lt.s32 	%p80, %r247, %r116;
	@%p80 bra 	$L__BB0_50;
$L__BB0_51:
	add.s32 	%r246, %r246, 8;
	setp.lt.s32 	%p81, %r246, %r5;
	@%p81 bra 	$L__BB0_43;
$L__BB0_52:
	ret;
$L__BB0_53:
	.pragma "nounroll";
	add.s32 	%r171, %r68, %r233;
	ld.shared.u8 	%rs19, [%r171];
	cvt.rn.f32.u16 	%f46, %rs19;
	div.rn.f32 	%f47, %f46, 0f437F0000;
	fma.rn.f32 	%f48, %f47, 0f44600000, 0fC3E00000;
	mul.f32 	%f49, %f1, %f48;
	add.s32 	%r172, %r70, %r233;
	ld.shared.u8 	%rs20, [%r172];
	cvt.rn.f32.u16 	%f50, %rs20;
	div.rn.f32 	%f51, %f50, 0f437F0000;
	fma.rn.f32 	%f52, %f51, 0f44600000, 0fC3E00000;
	mul.f32 	%f53, %f2, %f52;
	fma.rn.f32 	%f54, %f49, %f53, %f290;
	ld.shared.u8 	%rs21, [%r171+32];
	cvt.rn.f32.u16 	%f55, %rs21;
	div.rn.f32 	%f56, %f55, 0f437F0000;
	fma.rn.f32 	%f57, %f56, 0f44600000, 0fC3E00000;
	mul.f32 	%f58, %f1, %f57;
	ld.shared.u8 	%rs22, [%r172+32];
	cvt.rn.f32.u16 	%f59, %rs22;
	div.rn.f32 	%f60, %f59, 0f437F0000;
	fma.rn.f32 	%f61, %f60, 0f44600000, 0fC3E00000;
	mul.f32 	%f62, %f2, %f61;
	fma.rn.f32 	%f63, %f58, %f62, %f54;
	ld.shared.u8 	%rs23, [%r171+64];
	cvt.rn.f32.u16 	%f64, %rs23;
	div.rn.f32 	%f65, %f64, 0f437F0000;
	fma.rn.f32 	%f66, %f65, 0f44600000, 0fC3E00000;
	mul.f32 	%f67, %f1, %f66;
	ld.shared.u8 	%rs24, [%r172+64];
	cvt.rn.f32.u16 	%f68, %rs24;
	div.rn.f32 	%f69, %f68, 0f437F0000;
	fma.rn.f32 	%f70, %f69, 0f44600000, 0fC3E00000;
	mul.f32 	%f71, %f2, %f70;
	fma.rn.f32 	%f72, %f67, %f71, %f63;
	ld.shared.u8 	%rs25, [%r171+96];
	cvt.rn.f32.u16 	%f73, %rs25;
	div.rn.f32 	%f74, %f73, 0f437F0000;
	fma.rn.f32 	%f75, %f74, 0f44600000, 0fC3E00000;
	mul.f32 	%f76, %f1, %f75;
	ld.shared.u8 	%rs26, [%r172+96];
	cvt.rn.f32.u16 	%f77, %rs26;
	div.rn.f32 	%f78, %f77, 0f437F0000;
	fma.rn.f32 	%f79, %f78, 0f44600000, 0fC3E00000;
	mul.f32 	%f80, %f2, %f79;
	fma.rn.f32 	%f290, %f76, %f80, %f72;
	add.s32 	%r233, %r233, 128;
	add.s32 	%r234, %r234, 4;
	setp.eq.s32 	%p29, %r234, %r41;
	@%p29 bra 	$L__BB0_54;
	bra.uni 	$L__BB0_53;
$L__BB0_54:
	setp.eq.s32 	%p30, %r40, 0;
	@%p30 bra 	$L__BB0_59;
	setp.eq.s32 	%p31, %r42, 0;
	@%p31 bra 	$L__BB0_57;
	add.s32 	%r173, %r68, %r233;
	ld.shared.u8 	%rs27, [%r173];
	cvt.rn.f32.u16 	%f82, %rs27;
	div.rn.f32 	%f83, %f82, 0f437F0000;
	fma.rn.f32 	%f84, %f83, 0f44600000, 0fC3E00000;
	mul.f32 	%f85, %f1, %f84;
	add.s32 	%r174, %r70, %r233;
	ld.shared.u8 	%rs28, [%r174];
	cvt.rn.f32.u16 	%f86, %rs28;
	div.rn.f32 	%f87, %f86, 0f437F0000;
	fma.rn.f32 	%f88, %f87, 0f44600000, 0fC3E00000;
	mul.f32 	%f89, %f2, %f88;
	fma.rn.f32 	%f90, %f85, %f89, %f290;
	ld.shared.u8 	%rs29, [%r173+32];
	cvt.rn.f32.u16 	%f91, %rs29;
	div.rn.f32 	%f92, %f91, 0f437F0000;
	fma.rn.f32 	%f93, %f92, 0f44600000, 0fC3E00000;
	mul.f32 	%f94, %f1, %f93;
	ld.shared.u8 	%rs30, [%r174+32];
	cvt.rn.f32.u16 	%f95, %rs30;
	div.rn.f32 	%f96, %f95, 0f437F0000;
	fma.rn.f32 	%f97, %f96, 0f44600000, 0fC3E00000;
	mul.f32 	%f98, %f2, %f97;
	fma.rn.f32 	%f290, %f94, %f98, %f90;
	add.s32 	%r233, %r233, 64;
$L__BB0_57:
	setp.ne.s32 	%p32, %r43, 0;
	@%p32 bra 	$L__BB0_59;
	add.s32 	%r175, %r68, %r233;
	ld.shared.u8 	%rs31, [%r175];
	cvt.rn.f32.u16 	%f99, %rs31;
	div.rn.f32 	%f100, %f99, 0f437F0000;
	fma.rn.f32 	%f101, %f100, 0f44600000, 0fC3E00000;
	mul.f32 	%f102, %f1, %f101;
	add.s32 	%r176, %r70, %r233;
	ld.shared.u8 	%rs32, [%r176];
	cvt.rn.f32.u16 	%f103, %rs32;
	div.rn.f32 	%f104, %f103, 0f437F0000;
	fma.rn.f32 	%f105, %f104, 0f44600000, 0fC3E00000;
	mul.f32 	%f106, %f2, %f105;
	fma.rn.f32 	%f290, %f102, %f106, %f290;
$L__BB0_59:
	setp.eq.s32 	%p33, %r3, 0;
	mov.b32 	%r177, %f290;
	shfl.sync.down.b32	%r178|%p34, %r177, 16, 31, -1;
	mov.b32 	%f107, %r178;
	add.f32 	%f108, %f290, %f107;
	mov.b32 	%r179, %f108;
	shfl.sync.down.b32	%r180|%p35, %r179, 8, 31, -1;
	mov.b32 	%f109, %r180;
	add.f32 	%f110, %f108, %f109;
	mov.b32 	%r181, %f110;
	shfl.sync.down.b32	%r182|%p36, %r181, 4, 31, -1;
	mov.b32 	%f111, %r182;
	add.f32 	%f112, %f110, %f111;
	mov.b32 	%r183, %f112;
	shfl.sync.down.b32	%r184|%p37, %r183, 2, 31, -1;
	mov.b32 	%f113, %r184;
	add.f32 	%f114, %f112, %f113;
	mov.b32 	%r185, %f114;
	shfl.sync.down.b32	%r186|%p38, %r185, 1, 31, -1;
	mov.b32 	%f115, %r186;
	add.f32 	%f116, %f114, %f115;
	mul.f32 	%f117, %f41, %f116;
	selp.f32 	%f118, %f117, %f116, %p33;
	mov.b32 	%r187, %f118;
	shfl.sync.idx.b32	%r188|%p39, %r187, 0, 31, -1;
	mul.wide.u32 	%rd53, %r230, 4;
	add.s64 	%rd54, %rd3, %rd53;
	st.local.u32 	[%rd54], %r188;
	add.s32 	%r230, %r230, 1;
	setp.lt.s32 	%p40, %r230, %r55;
	@%p40 bra 	$L__BB0_38;
$L__BB0_60:
	setp.lt.s32 	%p41, %r55, 1;
	shl.b32 	%r189, %r229, 2;
	mov.u32 	%r190, _ZZ21sdpa_fp8_fixed_kernelPKhS0_S0_PKfS2_S2_P6__halfiiiifE6m_smem;
	add.s32 	%r79, %r190, %r189;
	ld.shared.f32 	%f13, [%r79];
	mov.f32 	%f298, %f13;
	@%p41 bra 	$L__BB0_74;
	setp.lt.u32 	%p42, %r56, 15;
	mov.b32 	%r237, 0;
	mov.f32 	%f298, %f13;
	@%p42 bra 	$L__BB0_64;
	mov.b32 	%r235, 0;
	mov.f32 	%f298, %f13;
$L__BB0_63:
	.pragma "nounroll";
	mul.wide.u32 	%rd55, %r235, 4;
	add.s64 	%rd56, %rd3, %rd55;
	ld.local.v4.f32 	{%f120, %f121, %f122, %f123}, [%rd56];
	max.f32 	%f124, %f298, %f120;
	max.f32 	%f125, %f124, %f121;
	max.f32 	%f126, %f125, %f122;
	max.f32 	%f127, %f126, %f123;
	ld.local.v4.f32 	{%f128, %f129, %f130, %f131}, [%rd56+16];
	max.f32 	%f132, %f127, %f128;
	max.f32 	%f133, %f132, %f129;
	max.f32 	%f134, %f133, %f130;
	max.f32 	%f135, %f134, %f131;
	ld.local.v4.f32 	{%f136, %f137, %f138, %f139}, [%rd56+32];
	max.f32 	%f140, %f135, %f136;
	max.f32 	%f141, %f140, %f137;
	max.f32 	%f142, %f141, %f138;
	max.f32 	%f143, %f142, %f139;
	ld.local.v4.f32 	{%f144, %f145, %f146, %f147}, [%rd56+48];
	max.f32 	%f148, %f143, %f144;
	max.f32 	%f149, %f148, %f145;
	max.f32 	%f150, %f149, %f146;
	max.f32 	%f298, %f150, %f147;
	add.s32 	%r235, %r235, 16;
	setp.ne.s32 	%p43, %r235, %r62;
	mov.u32 	%r237, %r62;
	@%p43 bra 	$L__BB0_63;
$L__BB0_64:
	setp.eq.s32 	%p44, %r58, 0;
	@%p44 bra 	$L__BB0_74;
	setp.lt.u32 	%p45, %r65, 7;
	@%p45 bra 	$L__BB0_67;
	mul.wide.u32 	%rd57, %r237, 4;
	add.s64 	%rd58, %rd3, %rd57;
	ld.local.f32 	%f152, [%rd58];
	max.f32 	%f153, %f298, %f152;
	ld.local.f32 	%f154, [%rd58+4];
	max.f32 	%f155, %f153, %f154;
	ld.local.f32 	%f156, [%rd58+8];
	max.f32 	%f157, %f155, %f156;
	ld.local.f32 	%f158, [%rd58+12];
	max.f32 	%f159, %f157, %f158;
	ld.local.f32 	%f160, [%rd58+16];
	max.f32 	%f161, %f159, %f160;
	ld.local.f32 	%f162, [%rd58+20];
	max.f32 	%f163, %f161, %f162;
	ld.local.f32 	%f164, [%rd58+24];
	max.f32 	%f165, %f163, %f164;
	ld.local.f32 	%f166, [%rd58+28];
	max.f32 	%f298, %f165, %f166;
	add.s32 	%r237, %r237, 8;
$L__BB0_67:
	setp.eq.s32 	%p46, %r57, 0;
	@%p46 bra 	$L__BB0_74;
	setp.lt.u32 	%p47, %r66, 3;
	@%p47 bra 	$L__BB0_70;
	mul.wide.u32 	%rd59, %r237, 4;
	add.s64 	%rd60, %rd3, %rd59;
	ld.local.f32 	%f168, [%rd60];
	max.f32 	%f169, %f298, %f168;
	ld.local.f32 	%f170, [%rd60+4];
	max.f32 	%f171, %f169, %f170;
	ld.local.f32 	%f172, [%rd60+8];
	max.f32 	%f173, %f171, %f172;
	ld.local.f32 	%f174, [%rd60+12];
	max.f32 	%f298, %f173, %f174;
	add.s32 	%r237, %r237, 4;
$L__BB0_70:
	setp.eq.s32 	%p48, %r63, 0;
	@%p48 bra 	$L__BB0_74;
	setp.eq.s32 	%p49, %r63, 1;
	mul.wide.u32 	%rd61, %r237, 4;
	add.s64 	%rd16, %rd3, %rd61;
	ld.local.f32 	%f175, [%rd16];
	max.f32 	%f298, %f298, %f175;
	@%p49 bra 	$L__BB0_74;
	setp.eq.s32 	%p50, %r63, 2;
	ld.local.f32 	%f176, [%rd16+4];
	max.f32 	%f298, %f298, %f176;
	@%p50 bra 	$L__BB0_74;
	ld.local.f32 	%f177, [%rd16+8];
	max.f32 	%f298, %f298, %f177;
$L__BB0_74:
	setp.lt.s32 	%p51, %r55, 1;
	mov.u32 	%r194, _ZZ21sdpa_fp8_fixed_kernelPKhS0_S0_PKfS2_S2_P6__halfiiiifE6l_smem;
	add.s32 	%r87, %r194, %r189;
	ld.shared.f32 	%f28, [%r87];
	mov.f32 	%f302, 0f00000000;
	@%p51 bra 	$L__BB0_82;
	setp.lt.u32 	%p52, %r56, 3;
	mov.f32 	%f302, 0f00000000;
	mov.b32 	%r240, 0;
	@%p52 bra 	$L__BB0_78;
	mov.f32 	%f302, 0f00000000;
	mov.b32 	%r239, 0;
$L__BB0_77:
	.pragma "nounroll";
	mul.wide.u32 	%rd62, %r239, 4;
	add.s64 	%rd63, %rd3, %rd62;
	ld.local.v4.f32 	{%f182, %f183, %f184, %f185}, [%rd63];
	sub.f32 	%f186, %f182, %f298;
	mul.f32 	%f187, %f186, 0f3FB8AA3B;
	ex2.approx.f32 	%f188, %f187;
	add.f32 	%f189, %f302, %f188;
	sub.f32 	%f190, %f183, %f298;
	mul.f32 	%f191, %f190, 0f3FB8AA3B;
	ex2.approx.f32 	%f192, %f191;
	add.f32 	%f193, %f189, %f192;
	sub.f32 	%f194, %f184, %f298;
	mul.f32 	%f195, %f194, 0f3FB8AA3B;
	ex2.approx.f32 	%f196, %f195;
	add.f32 	%f197, %f193, %f196;
	sub.f32 	%f198, %f185, %f298;
	mul.f32 	%f199, %f198, 0f3FB8AA3B;
	ex2.approx.f32 	%f200, %f199;
	st.local.v4.f32 	[%rd63], {%f188, %f192, %f196, %f200};
	add.f32 	%f302, %f197, %f200;
	add.s32 	%r239, %r239, 4;
	setp.ne.s32 	%p53, %r239, %r64;
	mov.u32 	%r240, %r64;
	@%p53 bra 	$L__BB0_77;
$L__BB0_78:
	setp.eq.s32 	%p54, %r63, 0;
	@%p54 bra 	$L__BB0_82;
	setp.eq.s32 	%p55, %r63, 1;
	mul.wide.u32 	%rd64, %r240, 4;
	add.s64 	%rd17, %rd3, %rd64;
	ld.local.f32 	%f201, [%rd17];
	sub.f32 	%f202, %f201, %f298;
	mul.f32 	%f203, %f202, 0f3FB8AA3B;
	ex2.approx.f32 	%f204, %f203;
	st.local.f32 	[%rd17], %f204;
	add.f32 	%f302, %f302, %f204;
	@%p55 bra 	$L__BB0_82;
	setp.eq.s32 	%p56, %r63, 2;
	ld.local.f32 	%f205, [%rd17+4];
	sub.f32 	%f206, %f205, %f298;
	mul.f32 	%f207, %f206, 0f3FB8AA3B;
	ex2.approx.f32 	%f208, %f207;
	st.local.f32 	[%rd17+4], %f208;
	add.f32 	%f302, %f302, %f208;
	@%p56 bra 	$L__BB0_82;
	ld.local.f32 	%f209, [%rd17+8];
	sub.f32 	%f210, %f209, %f298;
	mul.f32 	%f211, %f210, 0f3FB8AA3B;
	ex2.approx.f32 	%f212, %f211;
	st.local.f32 	[%rd17+8], %f212;
	add.f32 	%f302, %f302, %f212;
$L__BB0_82:
	setp.ge.s32 	%p57, %r3, %r116;
	sub.f32 	%f213, %f13, %f298;
	mul.f32 	%f214, %f213, 0f3FB8AA3B;
	ex2.approx.f32 	%f37, %f214;
	fma.rn.f32 	%f38, %f28, %f37, %f302;
	mov.u32 	%r197, _ZZ21sdpa_fp8_fixed_kernelPKhS0_S0_PKfS2_S2_P6__halfiiiifE6U_smem;
	mad.lo.s32 	%r91, %r229, 288, %r197;
	shl.b32 	%r198, %r3, 2;
	add.s32 	%r92, %r91, %r198;
	@%p57 bra 	$L__BB0_88;
	setp.eq.s32 	%p58, %r40, 0;
	mov.u32 	%r241, %r3;
	@%p58 bra 	$L__BB0_87;
	setp.eq.s32 	%p59, %r40, 1;
	ld.shared.f32 	%f215, [%r92];
	mul.f32 	%f216, %f37, %f215;
	st.shared.f32 	[%r92], %f216;
	mov.u32 	%r241, %r44;
	@%p59 bra 	$L__BB0_87;
	setp.eq.s32 	%p60, %r40, 2;
	ld.shared.f32 	%f217, [%r92+128];
	mul.f32 	%f218, %f37, %f217;
	st.shared.f32 	[%r92+128], %f218;
	mov.u32 	%r241, %r45;
	@%p60 bra 	$L__BB0_87;
	ld.shared.f32 	%f219, [%r92+256];
	mul.f32 	%f220, %f37, %f219;
	st.shared.f32 	[%r92+256], %f220;
	mov.u32 	%r241, %r46;
$L__BB0_87:
	setp.lt.u32 	%p61, %r39, 96;
	@%p61 bra 	$L__BB0_88;
	bra.uni 	$L__BB0_102;
$L__BB0_88:
	setp.lt.s32 	%p63, %r55, 1;
	@%p63 bra 	$L__BB0_98;
	mov.b32 	%r243, 0;
$L__BB0_90:
	setp.ge.s32 	%p64, %r3, %r116;
	mul.wide.u32 	%rd65, %r243, 4;
	add.s64 	%rd66, %rd3, %rd65;
	ld.local.f32 	%f39, [%rd66];
	@%p64 bra 	$L__BB0_97;
	setp.eq.s32 	%p65, %r40, 0;
	mov.u32 	%r202, _ZZ21sdpa_fp8_fixed_kernelPKhS0_S0_PKfS2_S2_P6__halfiiiifE2sV;
	mad.lo.s32 	%r97, %r243, 72, %r202;
	mov.u32 	%r244, %r3;
	@%p65 bra 	$L__BB0_95;
	setp.eq.s32 	%p66, %r40, 1;
	add.s32 	%r98, %r97, %r3;
	ld.shared.u8 	%rs33, [%r98];
	cvt.rn.f32.u16 	%f229, %rs33;
	div.rn.f32 	%f230, %f229, 0f437F0000;
	fma.rn.f32 	%f231, %f230, 0f44600000, 0fC3E00000;
	mul.f32 	%f232, %f3, %f231;
	ld.shared.f32 	%f233, [%r92];
	fma.rn.f32 	%f234, %f39, %f232, %f233;
	st.shared.f32 	[%r92], %f234;
	mov.u32 	%r244, %r44;
	@%p66 bra 	$L__BB0_95;
	setp.eq.s32 	%p67, %r40, 2;
	ld.shared.u8 	%rs34, [%r98+32];
	cvt.rn.f32.u16 	%f235, %rs34;
	div.rn.f32 	%f236, %f235, 0f437F0000;
	fma.rn.f32 	%f237, %f236, 0f44600000, 0fC3E00000;
	mul.f32 	%f238, %f3, %f237;
	ld.shared.f32 	%f239, [%r92+128];
	fma.rn.f32 	%f240, %f39, %f238, %f239;
	st.shared.f32 	[%r92+128], %f240;
	mov.u32 	%r244, %r45;
	@%p67 bra 	$L__BB0_95;
	ld.shared.u8 	%rs35, [%r98+64];
	cvt.rn.f32.u16 	%f241, %rs35;
	div.rn.f32 	%f242, %f241, 0f437F0000;
	fma.rn.f32 	%f243, %f242, 0f44600000, 0fC3E00000;
	mul.f32 	%f244, %f3, %f243;
	ld.shared.f32 	%f245, [%r92+256];
	fma.rn.f32 	%f246, %f39, %f244, %f245;
	st.shared.f32 	[%r92+256], %f246;
	mov.u32 	%r244, %r46;
$L__BB0_95:
	setp.lt.u32 	%p68, %r39, 96;
	@%p68 bra 	$L__BB0_97;
$L__BB0_96:
	add.s32 	%r203, %r97, %r244;
	ld.shared.u8 	%rs36, [%r203];
	cvt.rn.f32.u16 	%f247, %rs36;
	div.rn.f32 	%f248, %f247, 0f437F0000;
	fma.rn.f32 	%f249, %f248, 0f44600000, 0fC3E00000;
	mul.f32 	%f250, %f3, %f249;
	shl.b32 	%r204, %r244, 2;
	add.s32 	%r205, %r91, %r204;
	ld.shared.f32 	%f251, [%r205];
	fma.rn.f32 	%f252, %f39, %f250, %f251;
	st.shared.f32 	[%r205], %f252;
	ld.shared.u8 	%rs37, [%r203+32];
	cvt.rn.f32.u16 	%f253, %rs37;
	div.rn.f32 	%f254, %f253, 0f437F0000;
	fma.rn.f32 	%f255, %f254, 0f44600000, 0fC3E00000;
	mul.f32 	%f256, %f3, %f255;
	ld.shared.f32 	%f257, [%r205+128];
	fma.rn.f32 	%f258, %f39, %f256, %f257;
	st.shared.f32 	[%r205+128], %f258;
	ld.shared.u8 	%rs38, [%r203+64];
	cvt.rn.f32.u16 	%f259, %rs38;
	div.rn.f32 	%f260, %f259, 0f437F0000;
	fma.rn.f32 	%f261, %f260, 0f44600000, 0fC3E00000;
	mul.f32 	%f262, %f3, %f261;
	ld.shared.f32 	%f263, [%r205+256];
	fma.rn.f32 	%f264, %f39, %f262, %f263;
	st.shared.f32 	[%r205+256], %f264;
	ld.shared.u8 	%rs39, [%r203+96];
	cvt.rn.f32.u16 	%f265, %rs39;
	div.rn.f32 	%f266, %f265, 0f437F0000;
	fma.rn.f32 	%f267, %f266, 0f44600000, 0fC3E00000;
	mul.f32 	%f268, %f3, %f267;
	ld.shared.f32 	%f269, [%r205+384];
	fma.rn.f32 	%f270, %f39, %f268, %f269;
	st.shared.f32 	[%r205+384], %f270;
	add.s32 	%r244, %r244, 128;
	setp.lt.s32 	%p69, %r244, %r116;
	@%p69 bra 	$L__BB0_96;
$L__BB0_97:
	add.s32 	%r243, %r243, 1;
	setp.lt.s32 	%p70, %r243, %r55;
	@%p70 bra 	$L__BB0_90;
$L__BB0_98:
	setp.ne.s32 	%p71, %r3, 0;
	@%p71 bra 	$L__BB0_100;
	st.shared.f32 	[%r79], %f298;
	st.shared.f32 	[%r87], %f38;
$L__BB0_100:
	add.s32 	%r229, %r229, 8;
	setp.lt.s32 	%p72, %r229, %r5;
	@%p72 bra 	$L__BB0_36;
$L__BB0_101:
	bar.sync 	0;
	add.s32 	%r227, %r227, 1;
	setp.eq.s32 	%p73, %r227, %r37;
	@%p73 bra 	$L__BB0_41;
	bra.uni 	$L__BB0_31;
$L__BB0_102:
	shl.b32 	%r199, %r241, 2;
	add.s32 	%r200, %r91, %r199;
	ld.shared.f32 	%f221, [%r200];
	mul.f32 	%f222, %f37, %f221;
	st.shared.f32 	[%r200], %f222;
	ld.shared.f32 	%f223, [%r200+128];
	mul.f32 	%f224, %f37, %f223;
	st.shared.f32 	[%r200+128], %f224;
	ld.shared.f32 	%f225, [%r200+256];
	mul.f32 	%f226, %f37, %f225;
	st.shared.f32 	[%r200+256], %f226;
	ld.shared.f32 	%f227, [%r200+384];
	mul.f32 	%f228, %f37, %f227;
	st.shared.f32 	[%r200+384], %f228;
	add.s32 	%r241, %r241, 128;
	setp.lt.s32 	%p62, %r241, %r116;
	@%p62 bra 	$L__BB0_102;
	bra.uni 	$L__BB0_88;

}


// ===== COMPILED SASS (sm_100) =====

	.target	sm_100

	.elftype	@"ET_EXEC"


//--------------------- .note.nv.tkinfo           --------------------------
	.section	.note.nv.tkinfo,"",@"SHT_NOTE"
	.sectionflags	@"SHF_NOTE_NV_TKINFO"
	.tkinfo
        /*0018*/ 	.word	0x00000002
        /*0030*/ 	.string	""
        /*0030*/ 	.string	"ptxas"
        /*0030*/ 	.string	"Cuda compilation tools, release 13.0, V13.0.88"
        /*0030*/ 	.string	"Build cuda_13.0.r13.0/compiler.36424714_0"
        /*0030*/ 	.string	"-arch sm_100 -m 64 "



//--------------------- .note.nv.cuinfo           --------------------------
	.section	.note.nv.cuinfo,"",@"SHT_NOTE"
	.sectionflags	@"SHF_NOTE_NV_CUINFO"
        /*0018*/ 	.short	0x0002
        /*001a*/ 	.short	0x0064
        /*001c*/ 	.short	0x0082
	.zero		2


//--------------------- .nv.info                  --------------------------
	.section	.nv.info,"",@"SHT_CUDA_INFO"
	.align	4


	//----- nvinfo : EIATTR_REGCOUNT
	.align		4
        /*0000*/ 	.byte	0x04, 0x2f
        /*0002*/ 	.short	(.L_1 - .L_0)
	.align		4
.L_0:
        /*0004*/ 	.word	index@(_Z21sdpa_fp8_fixed_kernelPKhS0_S0_PKfS2_S2_P6__halfiiiif)
        /*0008*/ 	.word	0x00000040


	//----- nvinfo : EIATTR_FRAME_SIZE
	.align		4
.L_1:
        /*000c*/ 	.byte	0x04, 0x11
        /*000e*/ 	.short	(.L_3 - .L_2)
	.align		4
.L_2:
        /*0010*/ 	.word	index@($__internal_0_$__cuda_sm3x_div_rn_noftz_f32_slowpath)
        /*0014*/ 	.word	0x00000100


	//----- nvinfo : EIATTR_FRAME_SIZE
	.align		4
.L_3:
        /*0018*/ 	.byte	0x04, 0x11
        /*001a*/ 	.short	(.L_5 - .L_4)
	.align		4
.L_4:
        /*001c*/ 	.word	index@(_Z21sdpa_fp8_fixed_kernelPKhS0_S0_PKfS2_S2_P6__halfiiiif)
        /*0020*/ 	.word	0x00000100


	//----- nvinfo : EIATTR_MIN_STACK_SIZE
	.align		4
.L_5:
        /*0024*/ 	.byte	0x04, 0x12
        /*0026*/ 	.short	(.L_7 - .L_6)
	.align		4
.L_6:
        /*0028*/ 	.word	index@(_Z21sdpa_fp8_fixed_kernelPKhS0_S0_PKfS2_S2_P6__halfiiiif)
        /*002c*/ 	.word	0x00000100
.L_7:


//--------------------- .nv.compat                --------------------------
	.section	.nv.compat,"",@"SHT_CUDA_COMPAT_INFO"
	.align	4
        /*0000*/ 	.byte	0x02, 0x09, 0x00, 0x00, 0x02, 0x02, 0x01, 0x00, 0x02, 0x05, 0x05, 0x00, 0x03, 0x07, 0x01, 0x01
        /*0010*/ 	.byte	0x02, 0x03, 0x00, 0x00, 0x02, 0x06, 0x01, 0x00, 0x04, 0x0b, 0x08, 0x00, 0x01, 0x00, 0x00, 0x00
        /*0020*/ 	.byte	0x00, 0x00, 0x00, 0x00


//--------------------- .nv.info._Z21sdpa_fp8_fixed_kernelPKhS0_S0_PKfS2_S2_P6__halfiiiif --------------------------
	.section	.nv.info._Z21sdpa_fp8_fixed_kernelPKhS0_S0_PKfS2_S2_P6__halfiiiif,"",@"SHT_CUDA_INFO"
	.sectionflags	@""
	.align	4


	//----- nvinfo : EIATTR_CUDA_API_VERSION
	.align		4
        /*0000*/ 	.byte	0x04, 0x37
        /*0002*/ 	.short	(.L_9 - .L_8)
.L_8:
        /*0004*/ 	.word	0x00000082


	//----- nvinfo : EIATTR_KPARAM_INFO
	.align		4
.L_9:
        /*0008*/ 	.byte	0x04, 0x17
        /*000a*/ 	.short	(.L_11 - .L_10)
.L_10:
        /*000c*/ 	.word	0x00000000
        /*0010*/ 	.short	0x000b
        /*0012*/ 	.short	0x0048
        /*0014*/ 	.byte	0x00, 0xf0, 0x11, 0x00


	//----- nvinfo : EIATTR_KPARAM_INFO
	.align		4
.L_11:
        /*0018*/ 	.byte	0x04, 0x17
        /*001a*/ 	.short	(.L_13 - .L_12)
.L_12:
        /*001c*/ 	.word	0x00000000
        /*0020*/ 	.short	0x000a
        /*0022*/ 	.short	0x0044
        /*0024*/ 	.byte	0x00, 0xf0, 0x11, 0x00


	//----- nvinfo : EIATTR_KPARAM_INFO
	.align		4
.L_13:
        /*0028*/ 	.byte	0x04, 0x17
        /*002a*/ 	.short	(.L_15 - .L_14)
.L_14:
        /*002c*/ 	.word	0x00000000
        /*0030*/ 	.short	0x0009
        /*0032*/ 	.short	0x0040
        /*0034*/ 	.byte	0x00, 0xf0, 0x11, 0x00


	//----- nvinfo : EIATTR_KPARAM_INFO
	.align		4
.L_15:
        /*0038*/ 	.byte	0x04, 0x17
        /*003a*/ 	.short	(.L_17 - .L_16)
.L_16:
        /*003c*/ 	.word	0x00000000
        /*0040*/ 	.short	0x0008
        /*0042*/ 	.short	0x003c
        /*0044*/ 	.byte	0x00, 0xf0, 0x11, 0x00


	//----- nvinfo : EIATTR_KPARAM_INFO
	.align		4
.L_17:
        /*0048*/ 	.byte	0x04, 0x17
        /*004a*/ 	.short	(.L_19 - .L_18)
.L_18:
        /*004c*/ 	.word	0x00000000
        /*0050*/ 	.short	0x0007
        /*0052*/ 	.short	0x0038
        /*0054*/ 	.byte	0x00, 0xf0, 0x11, 0x00


	//----- nvinfo : EIATTR_KPARAM_INFO
	.align		4
.L_19:
        /*0058*/ 	.byte	0x04, 0x17
        /*005a*/ 	.short	(.L_21 - .L_20)
.L_20:
        /*005c*/ 	.word	0x00000000
        /*0060*/ 	.short	0x0006
        /*0062*/ 	.short	0x0030
        /*0064*/ 	.byte	0x00, 0xf5, 0x21, 0x00


	//----- nvinfo : EIATTR_KPARAM_INFO
	.align		4
.L_21:
        /*0068*/ 	.byte	0x04, 0x17
        /*006a*/ 	.short	(.L_23 - .L_22)
.L_22:
        /*006c*/ 	.word	0x00000000
        /*0070*/ 	.short	0x0005
        /*0072*/ 	.short	0x0028
        /*0074*/ 	.byte	0x00, 0xf5, 0x21, 0x00


	//----- nvinfo : EIATTR_KPARAM_INFO
	.align		4
.L_23:
        /*0078*/ 	.byte	0x04, 0x17
        /*007a*/ 	.short	(.L_25 - .L_24)
.L_24:
        /*007c*/ 	.word	0x00000000
        /*0080*/ 	.short	0x0004
        /*0082*/ 	.short	0x0020
        /*0084*/ 	.byte	0x00, 0xf5, 0x21, 0x00


	//----- nvinfo : EIATTR_KPARAM_INFO
	.align		4
.L_25:
        /*0088*/ 	.byte	0x04, 0x17
        /*008a*/ 	.short	(.L_27 - .L_26)
.L_26:
        /*008c*/ 	.word	0x00000000
        /*0090*/ 	.short	0x0003
        /*0092*/ 	.short	0x0018
        /*0094*/ 	.byte	0x00, 0xf5, 0x21, 0x00


	//----- nvinfo : EIATTR_KPARAM_INFO
	.align		4
.L_27:
        /*0098*/ 	.byte	0x04, 0x17
        /*009a*/ 	.short	(.L_29 - .L_28)
.L_28:
        /*009c*/ 	.word	0x00000000
        /*00a0*/ 	.short	0x0002
        /*00a2*/ 	.short	0x0010
        /*00a4*/ 	.byte	0x00, 0xf5, 0x21, 0x00


	//----- nvinfo : EIATTR_KPARAM_INFO
	.align		4
.L_29:
        /*00a8*/ 	.byte	0x04, 0x17
        /*00aa*/ 	.short	(.L_31 - .L_30)
.L_30:
        /*00ac*/ 	.word	0x00000000
        /*00b0*/ 	.short	0x0001
        /*00b2*/ 	.short	0x0008
        /*00b4*/ 	.byte	0x00, 0xf5, 0x21, 0x00


	//----- nvinfo : EIATTR_KPARAM_INFO
	.align		4
.L_31:
        /*00b8*/ 	.byte	0x04, 0x17
        /*00ba*/ 	.short	(.L_33 - .L_32)
.L_32:
        /*00bc*/ 	.word	0x00000000
        /*00c0*/ 	.short	0x0000
        /*00c2*/ 	.short	0x0000
        /*00c4*/ 	.byte	0x00, 0xf5, 0x21, 0x00


	//----- nvinfo : EIATTR_SPARSE_MMA_MASK
	.align		4
.L_33:
        /*00c8*/ 	.byte	0x03, 0x50
        /*00ca*/ 	.short	0x0000


	//----- nvinfo : EIATTR_MAXREG_COUNT
	.align		4
        /*00cc*/ 	.byte	0x03, 0x1b
        /*00ce*/ 	.short	0x0080


	//----- nvinfo : EIATTR_NUM_BARRIERS
	.align		4
        /*00d0*/ 	.byte	0x02, 0x4c
        /*00d2*/ 	.byte	0x01
	.zero		1


	//----- nvinfo : EIATTR_MERCURY_ISA_VERSION
	.align		4
        /*00d4*/ 	.byte	0x03, 0x5f
        /*00d6*/ 	.short	0x0101


	//----- nvinfo : EIATTR_COOP_GROUP_MASK_REGIDS
	.align		4
        /*00d8*/ 	.byte	0x04, 0x29
        /*00da*/ 	.short	(.L_35 - .L_34)


	//   ....[0]....
.L_34:
        /*00dc*/ 	.word	0xffffffff


	//   ....[1]....
        /*00e0*/ 	.word	0xffffffff


	//   ....[2]....
        /*00e4*/ 	.word	0xffffffff


	//   ....[3]....
        /*00e8*/ 	.word	0xffffffff


	//   ....[4]....
        /*00ec*/ 	.word	0xffffffff


	//   ....[5]....
        /*00f0*/ 	.word	0xffffffff


	//   ....[6]....
        /*00f4*/ 	.word	0x05000006


	//   ....[7]....
        /*00f8*/ 	.word	0x05000006


	//   ....[8]....
        /*00fc*/ 	.word	0x05000006


	//   ....[9]....
        /*0100*/ 	.word	0x05000006


	//   ....[10]....
        /*0104*/ 	.word	0x05000006


	//----- nvinfo : EIATTR_COOP_GROUP_INSTR_OFFSETS
	.align		4
.L_35:
        /*0108*/ 	.byte	0x04, 0x28
        /*010a*/ 	.short	(.L_37 - .L_36)


	//   ....[0]....
.L_36:
        /*010c*/ 	.word	0x00002de0


	//   ....[1]....
        /*0110*/ 	.word	0x00002e00


	//   ....[2]....
        /*0114*/ 	.word	0x00002e20


	//   ....[3]....
        /*0118*/ 	.word	0x00002e40


	//   ....[4]....
        /*011c*/ 	.word	0x00002e60


	//   ....[5]....
        /*0120*/ 	.word	0x00002ed0


	//   ....[6]....
        /*0124*/ 	.word	0x00005680


	//   ....[7]....
        /*0128*/ 	.word	0x000056f0


	//   ....[8]....
        /*012c*/ 	.word	0x00005760


	//   ....[9]....
        /*0130*/ 	.word	0x000057d0


	//   ....[10]....
        /*0134*/ 	.word	0x00005840


	//----- nvinfo : EIATTR_VRC_CTA_INIT_COUNT
	.align		4
.L_37:
        /*0138*/ 	.byte	0x02, 0x4a
	.zero		1
	.zero		1


	//----- nvinfo : EIATTR_EXIT_INSTR_OFFSETS
	.align		4
        /*013c*/ 	.byte	0x04, 0x1c
        /*013e*/ 	.short	(.L_39 - .L_38)


	//   ....[0]....
.L_38:
        /*0140*/ 	.word	0x00000080


	//   ....[1]....
        /*0144*/ 	.word	0x00004950


	//   ....[2]....
        /*0148*/ 	.word	0x00005630


	//----- nvinfo : EIATTR_MAX_THREADS
	.align		4
.L_39:
        /*014c*/ 	.byte	0x04, 0x05
        /*014e*/ 	.short	(.L_41 - .L_40)
.L_40:
        /*0150*/ 	.word	0x00000100
        /*0154*/ 	.word	0x00000001
        /*0158*/ 	.word	0x00000001


	//----- nvinfo : EIATTR_CRS_STACK_SIZE
	.align		4
.L_41:
        /*015c*/ 	.byte	0x04, 0x1e
        /*015e*/ 	.short	(.L_43 - .L_42)
.L_42:
        /*0160*/ 	.word	0x00000000


	//----- nvinfo : EIATTR_CBANK_PARAM_SIZE
	.align		4
.L_43:
        /*0164*/ 	.byte	0x03, 0x19
        /*0166*/ 	.short	0x004c


	//----- nvinfo : EIATTR_PARAM_CBANK
	.align		4
        /*0168*/ 	.byte	0x04, 0x0a
        /*016a*/ 	.short	(.L_45 - .L_44)
	.align		4
.L_44:
        /*016c*/ 	.word	index@(.nv.constant0._Z21sdpa_fp8_fixed_kernelPKhS0_S0_PKfS2_S2_P6__halfiiiif)
        /*0170*/ 	.short	0x0380
        /*0172*/ 	.short	0x004c


	//----- nvinfo : EIATTR_SW_WAR
	.align		4
.L_45:
        /*0174*/ 	.byte	0x04, 0x36
        /*0176*/ 	.short	(.L_47 - .L_46)
.L_46:
        /*0178*/ 	.word	0x00000008
.L_47:


//--------------------- .nv.callgraph             --------------------------
	.section	.nv.callgraph,"",@"SHT_CUDA_CALLGRAPH"
	.align	4
	.sectionentsize	8
	.align		4
        /*0000*/ 	.word	0x00000000
	.align		4
        /*0004*/ 	.word	0xffffffff
	.align		4
        /*0008*/ 	.word	0x00000000
	.align		4
        /*000c*/ 	.word	0xfffffffe
	.align		4
        /*0010*/ 	.word	0x00000000
	.align		4
        /*0014*/ 	.word	0xfffffffd
	.align		4
        /*0018*/ 	.word	0x00000000
	.align		4
        /*001c*/ 	.word	0xfffffffc


//--------------------- .text._Z21sdpa_fp8_fixed_kernelPKhS0_S0_PKfS2_S2_P6__halfiiiif --------------------------
	.section	.text._Z21sdpa_fp8_fixed_kernelPKhS0_S0_PKfS2_S2_P6__halfiiiif,"ax",@progbits
	.align	128
        .global         _Z21sdpa_fp8_fixed_kernelPKhS0_S0_PKfS2_S2_P6__halfiiiif
        .type           _Z21sdpa_fp8_fixed_kernelPKhS0_S0_PKfS2_S2_P6__halfiiiif,@function
        .size           _Z21sdpa_fp8_fixed_kernelPKhS0_S0_PKfS2_S2_P6__halfiiiif,(.L_x_140 - _Z21sdpa_fp8_fixed_kernelPKhS0_S0_PKfS2_S2_P6__halfiiiif)
        .other          _Z21sdpa_fp8_fixed_kernelPKhS0_S0_PKfS2_S2_P6__halfiiiif,@"STO_CUDA_ENTRY STV_DEFAULT"
_Z21sdpa_fp8_fixed_kernelPKhS0_S0_PKfS2_S2_P6__halfiiiif:
.text._Z21sdpa_fp8_fixed_kernelPKhS0_S0_PKfS2_S2_P6__halfiiiif:
[----:B------:R-:W0:Y:S01]  /*0000*/  LDC R1, c[0x0][0x37c] ;  /* 0x0000df00ff017b82 */ /* 0x000e220000000800 */
[----:B------:R-:W1:Y:S07]  /*0010*/  S2R R50, SR_CTAID.X ;  /* 0x0000000000327919 */ /* 0x000e6e0000002500 */
[----:B------:R-:W2:Y:S01]  /*0020*/  LDC R11, c[0x0][0x3c0] ;  /* 0x0000f000ff0b7b82 */ /* 0x000ea20000000800 */
[----:B0-----:R-:W-:Y:S01]  /*0030*/  VIADD R1, R1, 0xffffff00 ;  /* 0xffffff0001017836 */ /* 0x001fe20000000000 */
[----:B-1----:R-:W-:-:S04]  /*0040*/  LEA R0, R50, 0x20, 0x5 ;  /* 0x0000002032007811 */ /* 0x002fc800078e28ff */
[----:B--2---:R-:W-:-:S05]  /*0050*/  VIMNMX R3, PT, PT, R0, R11, PT ;  /* 0x0000000b00037248 */ /* 0x004fca0003fe0100 */
[----:B------:R-:W-:-:S05]  /*0060*/  IMAD R48, R50, -0x20, R3 ;  /* 0xffffffe032307824 */ /* 0x000fca00078e0203 */
[----:B------:R-:W-:-:S13]  /*0070*/  ISETP.GE.AND P0, PT, R48, 0x1, PT ;  /* 0x000000013000780c */ /* 0x000fda0003f06270 */
[----:B------:R-:W-:Y:S05]  /*0080*/  @!P0 EXIT ;  /* 0x000000000000894d */ /* 0x000fea0003800000 */
[----:B------:R-:W0:Y:S01]  /*0090*/  S2R R20, SR_CTAID.Y ;  /* 0x0000000000147919 */ /* 0x000e220000002600 */
[----:B------:R-:W0:Y:S01]  /*00a0*/  LDC.64 R4, c[0x0][0x3a0] ;  /* 0x0000e800ff047b82 */ /* 0x000e220000000a00 */
[----:B------:R-:W1:Y:S07]  /*00b0*/  LDCU.64 UR8, c[0x0][0x358] ;  /* 0x00006b00ff0877ac */ /* 0x000e6e0008000a00 */
[----:B------:R-:W2:Y:S01]  /*00c0*/  LDC.64 R6, c[0x0][0x3a8] ;  /* 0x0000ea00ff067b82 */ /* 0x000ea20000000a00 */
[----:B------:R-:W3:Y:S01]  /*00d0*/  S2R R44, SR_TID.X ;  /* 0x00000000002c7919 */ /* 0x000ee20000002100 */
[----:B------:R-:W4:Y:S06]  /*00e0*/  LDCU UR5, c[0x0][0x3c4] ;  /* 0x00007880ff0577ac */ /* 0x000f2c0008000800 */
[----:B------:R-:W4:Y:S08]  /*00f0*/  LDC.64 R2, c[0x0][0x398] ;  /* 0x0000e600ff027b82 */ /* 0x000f300000000a00 */
[----:B------:R-:W3:Y:S01]  /*0100*/  LDC R9, c[0x0][0x3bc] ;  /* 0x0000ef00ff097b82 */ /* 0x000ee20000000800 */
[----:B0-----:R-:W-:-:S04]  /*0110*/  IMAD.WIDE.U32 R4, R20, 0x4, R4 ;  /* 0x0000000414047825 */ /* 0x001fc800078e0004 */
[C---:B--2---:R-:W-:Y:S01]  /*0120*/  IMAD.WIDE.U32 R6, R20.reuse, 0x4, R6 ;  /* 0x0000000414067825 */ /* 0x044fe200078e0006 */
[----:B-1----:R-:W5:Y:S04]  /*0130*/  LDG.E.CONSTANT R46, desc[UR8][R4.64] ;  /* 0x00000008042e7981 */ /* 0x002f68000c1e9900 */
[----:B------:R-:W5:Y:S01]  /*0140*/  LDG.E.CONSTANT R45, desc[UR8][R6.64] ;  /* 0x00000008062d7981 */ /* 0x000f62000c1e9900 */
[----:B------:R-:W0:Y:S01]  /*0150*/  S2UR UR4, SR_CTAID.Z ;  /* 0x00000000000479c3 */ /* 0x000e220000002700 */
[----:B------:R-:W-:Y:S02]  /*0160*/  HFMA2 R21, -RZ, RZ, 0, 0 ;  /* 0x00000000ff157431 */ /* 0x000fe400000001ff */
[----:B----4-:R-:W-:Y:S01]  /*0170*/  IMAD.WIDE.U32 R2, R20, 0x4, R2 ;  /* 0x0000000414027825 */ /* 0x010fe200078e0002 */
[----:B---3--:R-:W-:-:S03]  /*0180*/  SHF.R.U32.HI R43, RZ, 0x5, R44 ;  /* 0x00000005ff2b7819 */ /* 0x008fc6000001162c */
[----:B------:R-:W-:Y:S01]  /*0190*/  IMAD.U32 R38, RZ, RZ, UR5 ;  /* 0x00000005ff267e24 */ /* 0x000fe2000f8e00ff */
[----:B------:R-:W-:Y:S01]  /*01a0*/  SHF.R.S32.HI R0, RZ, 0x1f, R9 ;  /* 0x0000001fff007819 */ /* 0x000fe20000011409 */
[----:B------:R1:W5:Y:S01]  /*01b0*/  LDG.E.CONSTANT R47, desc[UR8][R2.64] ;  /* 0x00000008022f7981 */ /* 0x000362000c1e9900 */
[----:B------:R-:W-:Y:S01]  /*01c0*/  ISETP.GE.U32.AND P0, PT, R43, R48, PT ;  /* 0x000000302b00720c */ /* 0x000fe20003f06070 */
[----:B-1----:R-:W-:-:S04]  /*01d0*/  IMAD.WIDE R2, R38, R11, RZ ;  /* 0x0000000b26027225 */ /* 0x002fc800078e02ff */
[----:B0-----:R-:W-:-:S04]  /*01e0*/  IMAD.WIDE.U32 R20, R9, UR4, R20 ;  /* 0x0000000409147c25 */ /* 0x001fc8000f8e0014 */
[----:B------:R-:W-:Y:S02]  /*01f0*/  IMAD R9, R0, UR4, RZ ;  /* 0x0000000400097c24 */ /* 0x000fe4000f8e02ff */
[----:B------:R-:W-:Y:S02]  /*0200*/  IMAD R3, R3, R20, RZ ;  /* 0x0000001403037224 */ /* 0x000fe400078e02ff */
[----:B------:R-:W-:Y:S01]  /*0210*/  IMAD.IADD R42, R21, 0x1, R9 ;  /* 0x00000001152a7824 */ /* 0x000fe200078e0209 */
[----:B------:R-:W-:Y:S03]  /*0220*/  BSSY.RECONVERGENT B0, `(.L_x_0) ;  /* 0x00000fe000007945 */ /* 0x000fe60003800200 */
[C---:B------:R-:W-:Y:S02]  /*0230*/  IMAD R39, R2.reuse, R42, R3 ;  /* 0x0000002a02277224 */ /* 0x040fe400078e0203 */
[----:B------:R-:W-:Y:S01]  /*0240*/  IMAD.WIDE.U32 R2, R2, R20, RZ ;  /* 0x0000001402027225 */ /* 0x000fe200078e00ff */
[----:B------:R-:W-:-:S02]  /*0250*/  LOP3.LUT R41, R44, 0x1f, RZ, 0xc0, !PT ;  /* 0x0000001f2c297812 */ /* 0x000fc400078ec0ff */
[----:B------:R-:W-:Y:S02]  /*0260*/  SHF.R.S32.HI R40, RZ, 0x1f, R38 ;  /* 0x0000001fff287819 */ /* 0x000fe40000011426 */
[----:B------:R-:W-:Y:S01]  /*0270*/  IADD3 R39, PT, PT, R3, R39, RZ ;  /* 0x0000002703277210 */ /* 0x000fe20007ffe0ff */
[----:B------:R-:W-:Y:S06]  /*0280*/  @P0 BRA `(.L_x_1) ;  /* 0x0000000c00dc0947 */ /* 0x000fec0003800000 */
[----:B------:R-:W-:Y:S01]  /*0290*/  LOP3.LUT R0, RZ, R41, RZ, 0x33, !PT ;  /* 0x00000029ff007212 */ /* 0x000fe200078e33ff */
[----:B------:R-:W-:Y:S01]  /*02a0*/  BSSY.RECONVERGENT B1, `(.L_x_2) ;  /* 0x0000092000017945 */ /* 0x000fe20003800200 */
[C---:B------:R-:W-:Y:S02]  /*02b0*/  LOP3.LUT R6, R41.reuse, 0x20, RZ, 0xfc, !PT ;  /* 0x0000002029067812 */ /* 0x040fe400078efcff */
[C---:B------:R-:W-:Y:S01]  /*02c0*/  LOP3.LUT R7, R41.reuse, 0x40, RZ, 0xfc, !PT ;  /* 0x0000004029077812 */ /* 0x040fe200078efcff */
[----:B------:R-:W-:Y:S01]  /*02d0*/  IMAD.IADD R0, R0, 0x1, R38 ;  /* 0x0000000100007824 */ /* 0x000fe200078e0226 */
[----:B------:R-:W-:Y:S02]  /*02e0*/  LOP3.LUT R24, R41, 0x60, RZ, 0xfc, !PT ;  /* 0x0000006029187812 */ /* 0x000fe400078efcff */
[----:B------:R-:W-:Y:S02]  /*02f0*/  MOV R13, R43 ;  /* 0x0000002b000d7202 */ /* 0x000fe40000000f00 */
[----:B------:R-:W-:-:S07]  /*0300*/  LOP3.LUT R26, R0, 0x60, RZ, 0xc0, !PT ;  /* 0x00000060001a7812 */ /* 0x000fce00078ec0ff */
.L_x_12:
[----:B0---4-:R-:W0:Y:S01]  /*0310*/  LDC R12, c[0x0][0x3c4] ;  /* 0x0000f100ff0c7b82 */ /* 0x011e220000000800 */
[----:B------:R-:W-:Y:S01]  /*0320*/  BSSY.RECONVERGENT B2, `(.L_x_3) ;  /* 0x0000086000027945 */ /* 0x000fe20003800200 */
[----:B0-----:R-:W-:-:S13]  /*0330*/  ISETP.GE.AND P0, PT, R41, R12, PT ;  /* 0x0000000c2900720c */ /* 0x001fda0003f06270 */
[----:B-123--:R-:W-:Y:S05]  /*0340*/  @P0 BRA `(.L_x_4) ;  /* 0x00000008000c0947 */ /* 0x00efea0003800000 */
[----:B------:R-:W0:Y:S01]  /*0350*/  S2R R5, SR_CgaCtaId ;  /* 0x0000000000057919 */ /* 0x000e220000008800 */
[----:B------:R-:W-:Y:S01]  /*0360*/  ISETP.NE.AND P0, PT, R26, 0x60, PT ;  /* 0x000000601a00780c */ /* 0x000fe20003f05270 */
[----:B------:R-:W-:Y:S01]  /*0370*/  IMAD R9, R50, 0x20, R13 ;  /* 0x0000002032097824 */ /* 0x000fe200078e020d */
[----:B------:R-:W-:Y:S01]  /*0380*/  MOV R4, 0x400 ;  /* 0x0000040000047802 */ /* 0x000fe20000000f00 */
[----:B------:R-:W-:Y:S01]  /*0390*/  BSSY.RECONVERGENT B3, `(.L_x_5) ;  /* 0x0000019000037945 */ /* 0x000fe20003800200 */
[----:B------:R-:W-:Y:S01]  /*03a0*/  MOV R38, R2 ;  /* 0x0000000200267202 */ /* 0x000fe20000000f00 */
[----:B------:R-:W-:Y:S01]  /*03b0*/  IMAD.MOV.U32 R19, RZ, RZ, R41 ;  /* 0x000000ffff137224 */ /* 0x000fe200078e0029 */
[----:B------:R-:W-:Y:S02]  /*03c0*/  ISETP.GE.U32.AND P1, PT, R0, 0x60, PT ;  /* 0x000000600000780c */ /* 0x000fe40003f26070 */
[----:B0-----:R-:W-:Y:S01]  /*03d0*/  LEA R18, R5, R4, 0x18 ;  /* 0x0000000405127211 */ /* 0x001fe200078ec0ff */
[----:B------:R-:W-:-:S04]  /*03e0*/  IMAD.WIDE.U32 R4, R9, R12, R38 ;  /* 0x0000000c09047225 */ /* 0x000fc800078e0026 */
[----:B------:R-:W-:Y:S02]  /*03f0*/  IMAD R22, R9, R40, R5 ;  /* 0x0000002809167224 */ /* 0x000fe400078e0205 */
[----:B------:R-:W-:Y:S01]  /*0400*/  IMAD R18, R13, 0x48, R18 ;  /* 0x000000480d127824 */ /* 0x000fe200078e0212 */
[----:B------:R-:W-:Y:S06]  /*0410*/  @!P0 BRA `(.L_x_6) ;  /* 0x0000000000408947 */ /* 0x000fec0003800000 */
[----:B------:R-:W0:Y:S02]  /*0420*/  LDCU.64 UR4, c[0x0][0x380] ;  /* 0x00007000ff0477ac */ /* 0x000e240008000a00 */
[----:B0-----:R-:W-:-:S04]  /*0430*/  IADD3 R8, P0, P2, R4, UR4, R41 ;  /* 0x0000000404087c10 */ /* 0x001fc8000fa1e029 */
[----:B------:R-:W-:-:S05]  /*0440*/  IADD3.X R9, PT, PT, R22, UR5, RZ, P0, P2 ;  /* 0x0000000516097c10 */ /* 0x000fca00087e44ff */
[----:B------:R-:W2:Y:S01]  /*0450*/  LDG.E.U8.CONSTANT R10, desc[UR8][R8.64] ;  /* 0x00000008080a7981 */ /* 0x000ea2000c1e9100 */
[----:B------:R-:W-:Y:S01]  /*0460*/  IADD3 R15, PT, PT, R41, R18, RZ ;  /* 0x00000012290f7210 */ /* 0x000fe20007ffe0ff */
[----:B------:R-:W-:Y:S01]  /*0470*/  IMAD.MOV.U32 R19, RZ, RZ, R6 ;  /* 0x000000ffff137224 */ /* 0x000fe200078e0006 */
[----:B------:R-:W-:-:S03]  /*0480*/  ISETP.NE.AND P0, PT, R26, RZ, PT ;  /* 0x000000ff1a00720c */ /* 0x000fc60003f05270 */
[----:B--2---:R0:W-:Y:S10]  /*0490*/  STS.U8 [R15], R10 ;  /* 0x0000000a0f007388 */ /* 0x0041f40000000000 */
[----:B------:R-:W-:Y:S05]  /*04a0*/  @!P0 BRA `(.L_x_6) ;  /* 0x00000000001c8947 */ /* 0x000fea0003800000 */
[----:B------:R-:W-:Y:S01]  /*04b0*/  ISETP.NE.AND P0, PT, R26, 0x20, PT ;  /* 0x000000201a00780c */ /* 0x000fe20003f05270 */
[----:B0-----:R-:W2:-:S12]  /*04c0*/  LDG.E.U8.CONSTANT R10, desc[UR8][R8.64+0x20] ;  /* 0x00002008080a7981 */ /* 0x001e98000c1e9100 */
[----:B------:R-:W3:Y:S01]  /*04d0*/  @P0 LDG.E.U8.CONSTANT R11, desc[UR8][R8.64+0x40] ;  /* 0x00004008080b0981 */ /* 0x000ee2000c1e9100 */
[----:B------:R-:W-:Y:S01]  /*04e0*/  MOV R19, R7 ;  /* 0x0000000700137202 */ /* 0x000fe20000000f00 */
[----:B------:R-:W-:Y:S02]  /*04f0*/  @P0 IMAD.MOV.U32 R19, RZ, RZ, R24 ;  /* 0x000000ffff130224 */ /* 0x000fe400078e0018 */
[----:B--2---:R1:W-:Y:S04]  /*0500*/  STS.U8 [R15+0x20], R10 ;  /* 0x0000200a0f007388 */ /* 0x0043e80000000000 */
[----:B---3--:R1:W-:Y:S02]  /*0510*/  @P0 STS.U8 [R15+0x40], R11 ;  /* 0x0000400b0f000388 */ /* 0x0083e40000000000 */
.L_x_6:
[----:B------:R-:W-:Y:S05]  /*0520*/  BSYNC.RECONVERGENT B3 ;  /* 0x0000000000037941 */ /* 0x000fea0003800200 */
.L_x_5:
[----:B------:R-:W-:Y:S05]  /*0530*/  @!P1 BRA `(.L_x_4) ;  /* 0x0000000400909947 */ /* 0x000fea0003800000 */
[----:B------:R-:W-:Y:S01]  /*0540*/  IADD3 R8, PT, PT, -R19, R12, RZ ;  /* 0x0000000c13087210 */ /* 0x000fe20007ffe1ff */
[----:B------:R-:W-:Y:S01]  /*0550*/  BSSY.RECONVERGENT B3, `(.L_x_7) ;  /* 0x0000036000037945 */ /* 0x000fe20003800200 */
[----:B------:R-:W-:Y:S02]  /*0560*/  PLOP3.LUT P0, PT, PT, PT, PT, 0x80, 0x8 ;  /* 0x000000000008781c */ /* 0x000fe40003f0f070 */
[----:B------:R-:W-:-:S13]  /*0570*/  ISETP.GT.AND P1, PT, R8, 0x180, PT ;  /* 0x000001800800780c */ /* 0x000fda0003f24270 */
[----:B------:R-:W-:Y:S05]  /*0580*/  @!P1 BRA `(.L_x_8) ;  /* 0x0000000000c89947 */ /* 0x000fea0003800000 */
[----:B------:R-:W-:Y:S01]  /*0590*/  PLOP3.LUT P0, PT, PT, PT, PT, 0x8, 0x80 ;  /* 0x000000000080781c */ /* 0x000fe20003f0e170 */
[----:B------:R-:W-:-:S12]  /*05a0*/  VIADD R28, R12, 0xfffffe80 ;  /* 0xfffffe800c1c7836 */ /* 0x000fd80000000000 */
.L_x_9:
[----:B--2---:R-:W2:Y:S01]  /*05b0*/  LDCU.64 UR4, c[0x0][0x380] ;  /* 0x00007000ff0477ac */ /* 0x004ea20008000a00 */
[C---:B------:R-:W-:Y:S01]  /*05c0*/  IADD3 R9, PT, PT, R19.reuse, 0x80, RZ ;  /* 0x0000008013097810 */ /* 0x040fe20007ffe0ff */
[C---:B-1----:R-:W-:Y:S01]  /*05d0*/  VIADD R11, R19.reuse, 0x100 ;  /* 0x00000100130b7836 */ /* 0x042fe20000000000 */
[----:B0-----:R-:W-:Y:S02]  /*05e0*/  IADD3 R15, PT, PT, R19, 0x180, RZ ;  /* 0x00000180130f7810 */ /* 0x001fe40007ffe0ff */
[C---:B--2---:R-:W-:Y:S02]  /*05f0*/  IADD3 R16, P1, P2, R4.reuse, UR4, R19 ;  /* 0x0000000404107c10 */ /* 0x044fe4000fa3e013 */
[----:B------:R-:W-:Y:S02]  /*0600*/  IADD3 R8, P3, P4, R4, UR4, R9 ;  /* 0x0000000404087c10 */ /* 0x000fe4000fc7e009 */
[C---:B------:R-:W-:Y:S02]  /*0610*/  IADD3.X R17, PT, PT, R22.reuse, UR5, RZ, P1, P2 ;  /* 0x0000000516117c10 */ /* 0x040fe40008fe44ff */
[----:B------:R-:W-:-:S02]  /*0620*/  IADD3.X R9, PT, PT, R22, UR5, RZ, P3, P4 ;  /* 0x0000000516097c10 */ /* 0x000fc40009fe84ff */
[C---:B------:R-:W-:Y:S01]  /*0630*/  IADD3 R10, P1, P2, R4.reuse, UR4, R11 ;  /* 0x00000004040a7c10 */ /* 0x040fe2000fa3e00b */
[----:B------:R-:W2:Y:S01]  /*0640*/  LDG.E.U8.CONSTANT R23, desc[UR8][R16.64] ;  /* 0x0000000810177981 */ /* 0x000ea2000c1e9100 */
[----:B------:R-:W-:Y:S02]  /*0650*/  IADD3 R14, P3, P4, R4, UR4, R15 ;  /* 0x00000004040e7c10 */ /* 0x000fe4000fc7e00f */
[C---:B------:R-:W-:Y:S01]  /*0660*/  IADD3.X R11, PT, PT, R22.reuse, UR5, RZ, P1, P2 ;  /* 0x00000005160b7c10 */ /* 0x040fe20008fe44ff */
[----:B------:R-:W3:Y:S01]  /*0670*/  LDG.E.U8.CONSTANT R25, desc[UR8][R16.64+0x20] ;  /* 0x0000200810197981 */ /* 0x000ee2000c1e9100 */
[----:B------:R-:W-:-:S03]  /*0680*/  IADD3.X R15, PT, PT, R22, UR5, RZ, P3, P4 ;  /* 0x00000005160f7c10 */ /* 0x000fc60009fe84ff */
[----:B------:R-:W4:Y:S04]  /*0690*/  LDG.E.U8.CONSTANT R27, desc[UR8][R16.64+0x40] ;  /* 0x00004008101b7981 */ /* 0x000f28000c1e9100 */
[----:B------:R0:W4:Y:S04]  /*06a0*/  LDG.E.U8.CONSTANT R29, desc[UR8][R16.64+0x60] ;  /* 0x00006008101d7981 */ /* 0x000128000c1e9100 */
[----:B------:R-:W4:Y:S04]  /*06b0*/  LDG.E.U8.CONSTANT R31, desc[UR8][R8.64] ;  /* 0x00000008081f7981 */ /* 0x000f28000c1e9100 */
        /* <DEDUP_REMOVED lines=10> */
[----:B------:R-:W4:Y:S01]  /*0760*/  LDG.E.U8.CONSTANT R61, desc[UR8][R14.64+0x60] ;  /* 0x000060080e3d7981 */ /* 0x000f22000c1e9100 */
[----:B0-----:R-:W-:Y:S01]  /*0770*/  IMAD.IADD R16, R18, 0x1, R19 ;  /* 0x0000000112107824 */ /* 0x001fe200078e0213 */
[----:B------:R-:W-:-:S04]  /*0780*/  IADD3 R19, PT, PT, R19, 0x200, RZ ;  /* 0x0000020013137810 */ /* 0x000fc80007ffe0ff */
[----:B------:R-:W-:Y:S01]  /*0790*/  ISETP.GE.AND P1, PT, R19, R28, PT ;  /* 0x0000001c1300720c */ /* 0x000fe20003f26270 */
[----:B--2---:R2:W-:Y:S04]  /*07a0*/  STS.U8 [R16], R23 ;  /* 0x0000001710007388 */ /* 0x0045e80000000000 */
[----:B---3--:R2:W-:Y:S04]  /*07b0*/  STS.U8 [R16+0x20], R25 ;  /* 0x0000201910007388 */ /* 0x0085e80000000000 */
[----:B----4-:R2:W-:Y:S04]  /*07c0*/  STS.U8 [R16+0x40], R27 ;  /* 0x0000401b10007388 */ /* 0x0105e80000000000 */
[----:B------:R2:W-:Y:S04]  /*07d0*/  STS.U8 [R16+0x60], R29 ;  /* 0x0000601d10007388 */ /* 0x0005e80000000000 */
        /* <DEDUP_REMOVED lines=11> */
[----:B------:R2:W-:Y:S01]  /*0890*/  STS.U8 [R16+0x1e0], R61 ;  /* 0x0001e03d10007388 */ /* 0x0005e20000000000 */
[----:B------:R-:W-:Y:S05]  /*08a0*/  @!P1 BRA `(.L_x_9) ;  /* 0xfffffffc00409947 */ /* 0x000fea000383ffff */
.L_x_8:
[----:B------:R-:W-:Y:S05]  /*08b0*/  BSYNC.RECONVERGENT B3 ;  /* 0x0000000000037941 */ /* 0x000fea0003800200 */
.L_x_7:
[----:B------:R-:W-:Y:S01]  /*08c0*/  IMAD.IADD R8, R12, 0x1, -R19 ;  /* 0x000000010c087824 */ /* 0x000fe200078e0a13 */
[----:B------:R-:W-:Y:S04]  /*08d0*/  BSSY.RECONVERGENT B3, `(.L_x_10) ;  /* 0x000001c000037945 */ /* 0x000fe80003800200 */
[----:B------:R-:W-:-:S13]  /*08e0*/  ISETP.GT.AND P1, PT, R8, 0x80, PT ;  /* 0x000000800800780c */ /* 0x000fda0003f24270 */
[----:B------:R-:W-:Y:S05]  /*08f0*/  @!P1 BRA `(.L_x_11) ;  /* 0x0000000000649947 */ /* 0x000fea0003800000 */
[----:B------:R-:W0:Y:S01]  /*0900*/  LDCU.64 UR4, c[0x0][0x380] ;  /* 0x00007000ff0477ac */ /* 0x000e220008000a00 */
[----:B------:R-:W-:Y:S02]  /*0910*/  IADD3 R9, PT, PT, R19, 0x80, RZ ;  /* 0x0000008013097810 */ /* 0x000fe40007ffe0ff */
[C---:B01----:R-:W-:Y:S02]  /*0920*/  IADD3 R10, P0, P1, R4.reuse, UR4, R19 ;  /* 0x00000004040a7c10 */ /* 0x043fe4000f91e013 */
[----:B------:R-:W-:Y:S02]  /*0930*/  IADD3 R8, P2, P3, R4, UR4, R9 ;  /* 0x0000000404087c10 */ /* 0x000fe4000fb5e009 */
[C---:B------:R-:W-:Y:S02]  /*0940*/  IADD3.X R11, PT, PT, R22.reuse, UR5, RZ, P0, P1 ;  /* 0x00000005160b7c10 */ /* 0x040fe400087e24ff */
[----:B------:R-:W-:-:S03]  /*0950*/  IADD3.X R9, PT, PT, R22, UR5, RZ, P2, P3 ;  /* 0x0000000516097c10 */ /* 0x000fc600097e64ff */
[----:B------:R-:W3:Y:S04]  /*0960*/  LDG.E.U8.CONSTANT R14, desc[UR8][R10.64] ;  /* 0x000000080a0e7981 */ /* 0x000ee8000c1e9100 */
[----:B--2---:R-:W2:Y:S04]  /*0970*/  LDG.E.U8.CONSTANT R16, desc[UR8][R10.64+0x20] ;  /* 0x000020080a107981 */ /* 0x004ea8000c1e9100 */
[----:B------:R-:W4:Y:S04]  /*0980*/  LDG.E.U8.CONSTANT R28, desc[UR8][R10.64+0x40] ;  /* 0x000040080a1c7981 */ /* 0x000f28000c1e9100 */
[----:B------:R-:W4:Y:S04]  /*0990*/  LDG.E.U8.CONSTANT R30, desc[UR8][R10.64+0x60] ;  /* 0x000060080a1e7981 */ /* 0x000f28000c1e9100 */
[----:B------:R-:W4:Y:S04]  /*09a0*/  LDG.E.U8.CONSTANT R32, desc[UR8][R8.64] ;  /* 0x0000000808207981 */ /* 0x000f28000c1e9100 */
[----:B------:R-:W4:Y:S04]  /*09b0*/  LDG.E.U8.CONSTANT R34, desc[UR8][R8.64+0x20] ;  /* 0x0000200808227981 */ /* 0x000f28000c1e9100 */
[----:B------:R-:W4:Y:S04]  /*09c0*/  LDG.E.U8.CONSTANT R36, desc[UR8][R8.64+0x40] ;  /* 0x0000400808247981 */ /* 0x000f28000c1e9100 */
[----:B------:R-:W4:Y:S01]  /*09d0*/  LDG.E.U8.CONSTANT R38, desc[UR8][R8.64+0x60] ;  /* 0x0000600808267981 */ /* 0x000f22000c1e9100 */
[----:B------:R-:W-:Y:S01]  /*09e0*/  IMAD.IADD R15, R18, 0x1, R19 ;  /* 0x00000001120f7824 */ /* 0x000fe200078e0213 */
[----:B------:R-:W-:-:S02]  /*09f0*/  PLOP3.LUT P0, PT, PT, PT, PT, 0x8, 0x80 ;  /* 0x000000000080781c */ /* 0x000fc40003f0e170 */
[----:B------:R-:W-:Y:S02]  /*0a00*/  IADD3 R19, PT, PT, R19, 0x100, RZ ;  /* 0x0000010013137810 */ /* 0x000fe40007ffe0ff */
[----:B---3--:R3:W-:Y:S04]  /*0a10*/  STS.U8 [R15], R14 ;  /* 0x0000000e0f007388 */ /* 0x0087e80000000000 */
[----:B--2---:R3:W-:Y:S04]  /*0a20*/  STS.U8 [R15+0x20], R16 ;  /* 0x000020100f007388 */ /* 0x0047e80000000000 */
[----:B----4-:R3:W-:Y:S04]  /*0a30*/  STS.U8 [R15+0x40], R28 ;  /* 0x0000401c0f007388 */ /* 0x0107e80000000000 */
[----:B------:R3:W-:Y:S04]  /*0a40*/  STS.U8 [R15+0x60], R30 ;  /* 0x0000601e0f007388 */ /* 0x0007e80000000000 */
[----:B------:R3:W-:Y:S04]  /*0a50*/  STS.U8 [R15+0x80], R32 ;  /* 0x000080200f007388 */ /* 0x0007e80000000000 */
[----:B------:R3:W-:Y:S04]  /*0a60*/  STS.U8 [R15+0xa0], R34 ;  /* 0x0000a0220f007388 */ /* 0x0007e80000000000 */
[----:B------:R3:W-:Y:S04]  /*0a70*/  STS.U8 [R15+0xc0], R36 ;  /* 0x0000c0240f007388 */ /* 0x0007e80000000000 */
[----:B------:R3:W-:Y:S02]  /*0a80*/  STS.U8 [R15+0xe0], R38 ;  /* 0x0000e0260f007388 */ /* 0x0007e40000000000 */
.L_x_11:
[----:B------:R-:W-:Y:S05]  /*0a90*/  BSYNC.RECONVERGENT B3 ;  /* 0x0000000000037941 */ /* 0x000fea0003800200 */
.L_x_10:
[----:B------:R-:W-:-:S13]  /*0aa0*/  ISETP.LT.OR P0, PT, R19, R12, P0 ;  /* 0x0000000c1300720c */ /* 0x000fda0000701670 */
[----:B------:R-:W-:Y:S05]  /*0ab0*/  @!P0 BRA `(.L_x_4) ;  /* 0x0000000000308947 */ /* 0x000fea0003800000 */
[----:B------:R-:W4:Y:S02]  /*0ac0*/  LDCU.64 UR4, c[0x0][0x380] ;  /* 0x00007000ff0477ac */ /* 0x000f240008000a00 */
[----:B----4-:R-:W-:-:S04]  /*0ad0*/  IADD3 R4, P0, P1, R4, UR4, R19 ;  /* 0x0000000404047c10 */ /* 0x010fc8000f91e013 */
[----:B------:R-:W-:-:S05]  /*0ae0*/  IADD3.X R5, PT, PT, R22, UR5, RZ, P0, P1 ;  /* 0x0000000516057c10 */ /* 0x000fca00087e24ff */
[----:B------:R-:W4:Y:S04]  /*0af0*/  LDG.E.U8.CONSTANT R8, desc[UR8][R4.64] ;  /* 0x0000000804087981 */ /* 0x000f28000c1e9100 */
[----:B01----:R-:W2:Y:S04]  /*0b00*/  LDG.E.U8.CONSTANT R10, desc[UR8][R4.64+0x20] ;  /* 0x00002008040a7981 */ /* 0x003ea8000c1e9100 */
[----:B------:R-:W2:Y:S04]  /*0b10*/  LDG.E.U8.CONSTANT R12, desc[UR8][R4.64+0x40] ;  /* 0x00004008040c7981 */ /* 0x000ea8000c1e9100 */
[----:B---3--:R-:W3:Y:S01]  /*0b20*/  LDG.E.U8.CONSTANT R14, desc[UR8][R4.64+0x60] ;  /* 0x00006008040e7981 */ /* 0x008ee2000c1e9100 */
[----:B------:R-:W-:-:S05]  /*0b30*/  IMAD.IADD R9, R18, 0x1, R19 ;  /* 0x0000000112097824 */ /* 0x000fca00078e0213 */
[----:B----4-:R4:W-:Y:S04]  /*0b40*/  STS.U8 [R9], R8 ;  /* 0x0000000809007388 */ /* 0x0109e80000000000 */
[----:B--2---:R4:W-:Y:S04]  /*0b50*/  STS.U8 [R9+0x20], R10 ;  /* 0x0000200a09007388 */ /* 0x0049e80000000000 */
[----:B------:R4:W-:Y:S04]  /*0b60*/  STS.U8 [R9+0x40], R12 ;  /* 0x0000400c09007388 */ /* 0x0009e80000000000 */
[----:B---3--:R4:W-:Y:S02]  /*0b70*/  STS.U8 [R9+0x60], R14 ;  /* 0x0000600e09007388 */ /* 0x0089e40000000000 */
.L_x_4:
[----:B------:R-:W-:Y:S05]  /*0b80*/  BSYNC.RECONVERGENT B2 ;  /* 0x0000000000027941 */ /* 0x000fea0003800200 */
.L_x_3:
[----:B------:R-:W-:-:S04]  /*0b90*/  IADD3 R13, PT, PT, R13, 0x8, RZ ;  /* 0x000000080d0d7810 */ /* 0x000fc80007ffe0ff */
[----:B------:R-:W-:-:S13]  /*0ba0*/  ISETP.GE.AND P0, PT, R13, R48, PT ;  /* 0x000000300d00720c */ /* 0x000fda0003f06270 */
[----:B------:R-:W-:Y:S05]  /*0bb0*/  @!P0 BRA `(.L_x_12) ;  /* 0xfffffff400d48947 */ /* 0x000fea000383ffff */
[----:B------:R-:W-:Y:S05]  /*0bc0*/  BSYNC.RECONVERGENT B1 ;  /* 0x0000000000017941 */ /* 0x000fea0003800200 */
.L_x_2:
[----:B------:R-:W-:Y:S01]  /*0bd0*/  LEA.HI R4, R0, 0x1, RZ, 0x1b ;  /* 0x0000000100047811 */ /* 0x000fe200078fd8ff */
[----:B------:R-:W-:-:S03]  /*0be0*/  IMAD.MOV.U32 R7, RZ, RZ, R43 ;  /* 0x000000ffff077224 */ /* 0x000fc600078e002b */
[C---:B01--4-:R-:W-:Y:S02]  /*0bf0*/  LOP3.LUT R10, R4.reuse, 0xf, RZ, 0xc0, !PT ;  /* 0x0000000f040a7812 */ /* 0x053fe400078ec0ff */
[----:B------:R-:W-:-:S03]  /*0c00*/  LOP3.LUT R12, R4, 0x7, RZ, 0xc0, !PT ;  /* 0x00000007040c7812 */ /* 0x000fc600078ec0ff */
[----:B------:R-:W-:Y:S01]  /*0c10*/  VIADD R5, R10, 0xffffffff ;  /* 0xffffffff0a057836 */ /* 0x000fe20000000000 */
[----:B------:R-:W-:-:S04]  /*0c20*/  IADD3 R6, PT, PT, R12, -0x1, RZ ;  /* 0xffffffff0c067810 */ /* 0x000fc80007ffe0ff */
[----:B------:R-:W-:Y:S02]  /*0c30*/  ISETP.GE.U32.AND P0, PT, R5, 0x7, PT ;  /* 0x000000070500780c */ /* 0x000fe40003f06070 */
[----:B------:R-:W-:Y:S02]  /*0c40*/  LOP3.LUT R5, R4, 0xffffff0, RZ, 0xc0, !PT ;  /* 0x0ffffff004057812 */ /* 0x000fe400078ec0ff */
[----:B------:R-:W-:Y:S02]  /*0c50*/  ISETP.GE.U32.AND P1, PT, R6, 0x3, PT ;  /* 0x000000030600780c */ /* 0x000fe40003f26070 */
[----:B------:R-:W-:-:S11]  /*0c60*/  LOP3.LUT R4, R4, 0x3, RZ, 0xc0, !PT ;  /* 0x0000000304047812 */ /* 0x000fd600078ec0ff */
.L_x_22:
[----:B------:R-:W-:Y:S01]  /*0c70*/  ISETP.NE.AND P2, PT, R41, RZ, PT ;  /* 0x000000ff2900720c */ /* 0x000fe20003f45270 */
[----:B------:R-:W-:-:S12]  /*0c80*/  BSSY.RECONVERGENT B1, `(.L_x_13) ;  /* 0x000000d000017945 */ /* 0x000fd80003800200 */
[----:B01-34-:R-:W-:Y:S05]  /*0c90*/  @P2 BRA `(.L_x_14) ;  /* 0x00000000002c2947 */ /* 0x01bfea0003800000 */
[----:B------:R-:W0:Y:S01]  /*0ca0*/  S2UR UR6, SR_CgaCtaId ;  /* 0x00000000000679c3 */ /* 0x000e220000008800 */
[----:B------:R-:W-:Y:S01]  /*0cb0*/  UMOV UR5, 0x400 ;  /* 0x0000040000057882 */ /* 0x000fe20000000000 */
[----:B------:R-:W-:Y:S01]  /*0cc0*/  MOV R9, 0xff800000 ;  /* 0xff80000000097802 */ /* 0x000fe20000000f00 */
[----:B------:R-:W-:Y:S02]  /*0cd0*/  UIADD3 UR4, UPT, UPT, UR5, 0x2d00, URZ ;  /* 0x00002d0005047890 */ /* 0x000fe4000fffe0ff */
[----:B------:R-:W-:Y:S02]  /*0ce0*/  UIADD3 UR5, UPT, UPT, UR5, 0x2d80, URZ ;  /* 0x00002d8005057890 */ /* 0x000fe4000fffe0ff */
[----:B0-----:R-:W-:Y:S02]  /*0cf0*/  ULEA UR4, UR6, UR4, 0x18 ;  /* 0x0000000406047291 */ /* 0x001fe4000f8ec0ff */
[----:B------:R-:W-:-:S04]  /*0d00*/  ULEA UR5, UR6, UR5, 0x18 ;  /* 0x0000000506057291 */ /* 0x000fc8000f8ec0ff */
[C---:B------:R-:W-:Y:S02]  /*0d10*/  LEA R6, R7.reuse, UR4, 0x2 ;  /* 0x0000000407067c11 */ /* 0x040fe4000f8e10ff */
[----:B------:R-:W-:-:S03]  /*0d20*/  LEA R8, R7, UR5, 0x2 ;  /* 0x0000000507087c11 */ /* 0x000fc6000f8e10ff */
[----:B------:R0:W-:Y:S04]  /*0d30*/  STS [R6], R9 ;  /* 0x0000000906007388 */ /* 0x0001e80000000800 */
[----:B------:R0:W-:Y:S02]  /*0d40*/  STS [R8], RZ ;  /* 0x000000ff08007388 */ /* 0x0001e40000000800 */
.L_x_14:
[----:B------:R-:W-:Y:S05]  /*0d50*/  BSYNC.RECONVERGENT B1 ;  /* 0x0000000000017941 */ /* 0x000fea0003800200 */
.L_x_13:
[----:B------:R-:W3:Y:S01]  /*0d60*/  LDCU UR4, c[0x0][0x3c4] ;  /* 0x00007880ff0477ac */ /* 0x000ee20008000800 */
[----:B------:R-:W-:Y:S01]  /*0d70*/  BSSY.RECONVERGENT B1, `(.L_x_15) ;  /* 0x0000045000017945 */ /* 0x000fe20003800200 */
[----:B---3--:R-:W-:-:S05]  /*0d80*/  IMAD.U32 R38, RZ, RZ, UR4 ;  /* 0x00000004ff267e24 */ /* 0x008fca000f8e00ff */
[----:B------:R-:W-:-:S13]  /*0d90*/  ISETP.GE.AND P2, PT, R41, R38, PT ;  /* 0x000000262900720c */ /* 0x000fda0003f46270 */
[----:B------:R-:W-:Y:S05]  /*0da0*/  @P2 BRA `(.L_x_16) ;  /* 0x0000000400042947 */ /* 0x000fea0003800000 */
[----:B0-----:R-:W0:Y:S01]  /*0db0*/  S2R R9, SR_CgaCtaId ;  /* 0x0000000000097919 */ /* 0x001e220000008800 */
[----:B------:R-:W-:Y:S01]  /*0dc0*/  ISETP.GE.U32.AND P2, PT, R0, 0x1e0, PT ;  /* 0x000001e00000780c */ /* 0x000fe20003f46070 */
[----:B------:R-:W-:Y:S01]  /*0dd0*/  BSSY.RECONVERGENT B2, `(.L_x_17) ;  /* 0x000001f000027945 */ /* 0x000fe20003800200 */
[----:B------:R-:W-:Y:S01]  /*0de0*/  MOV R6, 0x400 ;  /* 0x0000040000067802 */ /* 0x000fe20000000f00 */
[----:B------:R-:W-:Y:S01]  /*0df0*/  IMAD.MOV.U32 R8, RZ, RZ, R41 ;  /* 0x000000ffff087224 */ /* 0x000fe200078e0029 */
[----:B------:R-:W-:Y:S02]  /*0e00*/  ISETP.NE.AND P3, PT, R10, RZ, PT ;  /* 0x000000ff0a00720c */ /* 0x000fe40003f65270 */
[----:B------:R-:W-:-:S04]  /*0e10*/  IADD3 R6, PT, PT, R6, 0x2e00, RZ ;  /* 0x00002e0006067810 */ /* 0x000fc80007ffe0ff */
[----:B0-----:R-:W-:-:S05]  /*0e20*/  LEA R6, R9, R6, 0x18 ;  /* 0x0000000609067211 */ /* 0x001fca00078ec0ff */
[----:B------:R-:W-:Y:S01]  /*0e30*/  IMAD R11, R7, 0x120, R6 ;  /* 0x00000120070b7824 */ /* 0x000fe200078e0206 */
[----:B------:R-:W-:Y:S06]  /*0e40*/  @!P2 BRA `(.L_x_18) ;  /* 0x00000000005ca947 */ /* 0x000fec0003800000 */
[----:B------:R-:W-:Y:S02]  /*0e50*/  HFMA2 R6, -RZ, RZ, 0, 0 ;  /* 0x00000000ff067431 */ /* 0x000fe400000001ff */
[----:B------:R-:W-:-:S07]  /*0e60*/  IMAD.MOV.U32 R8, RZ, RZ, R41 ;  /* 0x000000ffff087224 */ /* 0x000fce00078e0029 */
.L_x_19:
[----:B0-----:R-:W-:Y:S01]  /*0e70*/  LEA R9, R8, R11, 0x2 ;  /* 0x0000000b08097211 */ /* 0x001fe200078e10ff */
[----:B------:R-:W-:Y:S01]  /*0e80*/  VIADD R6, R6, 0x10 ;  /* 0x0000001006067836 */ /* 0x000fe20000000000 */
[----:B------:R-:W-:-:S03]  /*0e90*/  IADD3 R8, PT, PT, R8, 0x200, RZ ;  /* 0x0000020008087810 */ /* 0x000fc60007ffe0ff */
[----:B------:R0:W-:Y:S01]  /*0ea0*/  STS [R9], RZ ;  /* 0x000000ff09007388 */ /* 0x0001e20000000800 */
[----:B------:R-:W-:-:S03]  /*0eb0*/  ISETP.NE.AND P2, PT, R6, R5, PT ;  /* 0x000000050600720c */ /* 0x000fc60003f45270 */
[----:B------:R0:W-:Y:S04]  /*0ec0*/  STS [R9+0x80], RZ ;  /* 0x000080ff09007388 */ /* 0x0001e80000000800 */
        /* <DEDUP_REMOVED lines=13> */
[----:B------:R0:W-:Y:S01]  /*0fa0*/  STS [R9+0x780], RZ ;  /* 0x000780ff09007388 */ /* 0x0001e20000000800 */
[----:B------:R-:W-:Y:S05]  /*0fb0*/  @P2 BRA `(.L_x_19) ;  /* 0xfffffffc00ac2947 */ /* 0x000fea000383ffff */
.L_x_18:
[----:B------:R-:W-:Y:S05]  /*0fc0*/  BSYNC.RECONVERGENT B2 ;  /* 0x0000000000027941 */ /* 0x000fea0003800200 */
.L_x_17:
[----:B------:R-:W-:Y:S05]  /*0fd0*/  @!P3 BRA `(.L_x_16) ;  /* 0x000000000078b947 */ /* 0x000fea0003800000 */
[----:B------:R-:W-:Y:S01]  /*0fe0*/  BSSY.RECONVERGENT B2, `(.L_x_20) ;  /* 0x000000d000027945 */ /* 0x000fe20003800200 */
[----:B------:R-:W-:-:S03]  /*0ff0*/  ISETP.NE.AND P2, PT, R12, RZ, PT ;  /* 0x000000ff0c00720c */ /* 0x000fc60003f45270 */
[----:B------:R-:W-:Y:S10]  /*1000*/  @!P0 BRA `(.L_x_21) ;  /* 0x0000000000288947 */ /* 0x000ff40003800000 */
[C---:B------:R-:W-:Y:S01]  /*1010*/  IMAD R6, R8.reuse, 0x4, R11 ;  /* 0x0000000408067824 */ /* 0x040fe200078e020b */
[----:B------:R-:W-:-:S04]  /*1020*/  IADD3 R8, PT, PT, R8, 0x100, RZ ;  /* 0x0000010008087810 */ /* 0x000fc80007ffe0ff */
[----:B------:R1:W-:Y:S04]  /*1030*/  STS [R6], RZ ;  /* 0x000000ff06007388 */ /* 0x0003e80000000800 */
[----:B------:R1:W-:Y:S04]  /*1040*/  STS [R6+0x80], RZ ;  /* 0x000080ff06007388 */ /* 0x0003e80000000800 */
[----:B------:R1:W-:Y:S04]  /*1050*/  STS [R6+0x100], RZ ;  /* 0x000100ff06007388 */ /* 0x0003e80000000800 */
[----:B------:R1:W-:Y:S04]  /*1060*/  STS [R6+0x180], RZ ;  /* 0x000180ff06007388 */ /* 0x0003e80000000800 */
[----:B------:R1:W-:Y:S04]  /*1070*/  STS [R6+0x200], RZ ;  /* 0x000200ff06007388 */ /* 0x0003e80000000800 */
[----:B------:R1:W-:Y:S04]  /*1080*/  STS [R6+0x280], RZ ;  /* 0x000280ff06007388 */ /* 0x0003e80000000800 */
[----:B------:R1:W-:Y:S04]  /*1090*/  STS [R6+0x300], RZ ;  /* 0x000300ff06007388 */ /* 0x0003e80000000800 */
[----:B------:R1:W-:Y:S02]  /*10a0*/  STS [R6+0x380], RZ ;  /* 0x000380ff06007388 */ /* 0x0003e40000000800 */
.L_x_21:
[----:B------:R-:W-:Y:S05]  /*10b0*/  BSYNC.RECONVERGENT B2 ;  /* 0x0000000000027941 */ /* 0x000fea0003800200 */
.L_x_20:
[----:B------:R-:W-:Y:S05]  /*10c0*/  @!P2 BRA `(.L_x_16) ;  /* 0x00000000003ca947 */ /* 0x000fea0003800000 */
[----:B-1----:R-:W-:Y:S01]  /*10d0*/  @P1 IMAD R6, R8, 0x4, R11 ;  /* 0x0000000408061824 */ /* 0x002fe200078e020b */
[----:B------:R-:W-:Y:S02]  /*10e0*/  ISETP.NE.AND P2, PT, R4, RZ, PT ;  /* 0x000000ff0400720c */ /* 0x000fe40003f45270 */
[----:B------:R-:W-:Y:S02]  /*10f0*/  @P1 IADD3 R8, PT, PT, R8, 0x80, RZ ;  /* 0x0000008008081810 */ /* 0x000fe40007ffe0ff */
[----:B------:R3:W-:Y:S04]  /*1100*/  @P1 STS [R6], RZ ;  /* 0x000000ff06001388 */ /* 0x0007e80000000800 */
[----:B------:R3:W-:Y:S04]  /*1110*/  @P1 STS [R6+0x80], RZ ;  /* 0x000080ff06001388 */ /* 0x0007e80000000800 */
[----:B------:R3:W-:Y:S04]  /*1120*/  @P1 STS [R6+0x100], RZ ;  /* 0x000100ff06001388 */ /* 0x0007e80000000800 */
[----:B------:R3:W-:Y:S01]  /*1130*/  @P1 STS [R6+0x180], RZ ;  /* 0x000180ff06001388 */ /* 0x0007e20000000800 */
[----:B------:R-:W-:Y:S05]  /*1140*/  @!P2 BRA `(.L_x_16) ;  /* 0x00000000001ca947 */ /* 0x000fea0003800000 */
[----:B------:R-:W-:Y:S01]  /*1150*/  IMAD R11, R8, 0x4, R11 ;  /* 0x00000004080b7824 */ /* 0x000fe200078e020b */
[----:B------:R-:W-:-:S04]  /*1160*/  ISETP.NE.AND P2, PT, R4, 0x1, PT ;  /* 0x000000010400780c */ /* 0x000fc80003f45270 */
[----:B------:R4:W-:Y:S09]  /*1170*/  STS [R11], RZ ;  /* 0x000000ff0b007388 */ /* 0x0009f20000000800 */
[----:B----4-:R-:W-:Y:S05]  /*1180*/  @!P2 BRA `(.L_x_16) ;  /* 0x00000000000ca947 */ /* 0x010fea0003800000 */
[----:B------:R-:W-:Y:S01]  /*1190*/  ISETP.NE.AND P2, PT, R4, 0x2, PT ;  /* 0x000000020400780c */ /* 0x000fe20003f45270 */
[----:B------:R4:W-:-:S12]  /*11a0*/  STS [R11+0x80], RZ ;  /* 0x000080ff0b007388 */ /* 0x0009d80000000800 */
[----:B------:R4:W-:Y:S02]  /*11b0*/  @P2 STS [R11+0x100], RZ ;  /* 0x000100ff0b002388 */ /* 0x0009e40000000800 */
.L_x_16:
[----:B------:R-:W-:Y:S05]  /*11c0*/  BSYNC.RECONVERGENT B1 ;  /* 0x0000000000017941 */ /* 0x000fea0003800200 */
.L_x_15:
[----:B------:R-:W-:-:S04]  /*11d0*/  IADD3 R7, PT, PT, R7, 0x8, RZ ;  /* 0x0000000807077810 */ /* 0x000fc80007ffe0ff */
[----:B------:R-:W-:-:S13]  /*11e0*/  ISETP.GE.AND P2, PT, R7, R48, PT ;  /* 0x000000300700720c */ /* 0x000fda0003f46270 */
[----:B------:R-:W-:Y:S05]  /*11f0*/  @!P2 BRA `(.L_x_22) ;  /* 0xfffffff8009ca947 */ /* 0x000fea000383ffff */
.L_x_1:
[----:B------:R-:W-:Y:S05]  /*1200*/  BSYNC.RECONVERGENT B0 ;  /* 0x0000000000007941 */ /* 0x000fea0003800200 */
.L_x_0:
[----:B------:R-:W0:Y:S02]  /*1210*/  LDCU UR4, c[0x0][0x3c0] ;  /* 0x00007800ff0477ac */ /* 0x000e240008000800 */
[----:B0-----:R-:W-:Y:S01]  /*1220*/  UISETP.GE.AND UP0, UPT, UR4, 0x1, UPT ;  /* 0x000000010400788c */ /* 0x001fe2000bf06270 */
[----:B------:R-:W-:Y:S08]  /*1230*/  BAR.SYNC.DEFER_BLOCKING 0x0 ;  /* 0x0000000000007b1d */ /* 0x000ff00000010000 */
[----:B------:R-:W-:Y:S05]  /*1240*/  BRA.U !UP0, `(.L_x_23) ;  /* 0x0000003508bc7547 */ /* 0x000fea000b800000 */
[----:B------:R-:W-:Y:S01]  /*1250*/  LOP3.LUT R5, RZ, R41, RZ, 0x33, !PT ;  /* 0x00000029ff057212 */ /* 0x000fe200078e33ff */
[----:B------:R-:W-:Y:S01]  /*1260*/  UIADD3 UR4, UPT, UPT, UR4, 0x3f, URZ ;  /* 0x0000003f04047890 */ /* 0x000fe2000fffe0ff */
[C---:B--2---:R-:W-:Y:S01]  /*1270*/  LOP3.LUT R37, R41.reuse, 0x20, RZ, 0xfc, !PT ;  /* 0x0000002029257812 */ /* 0x044fe200078efcff */
[----:B------:R-:W0:Y:S01]  /*1280*/  LDCU UR5, c[0x0][0x360] ;  /* 0x00006c00ff0577ac */ /* 0x000e220008000800 */
[----:B------:R-:W-:Y:S01]  /*1290*/  LOP3.LUT R36, R41, 0x40, RZ, 0xfc, !PT ;  /* 0x0000004029247812 */ /* 0x000fe200078efcff */
[----:B------:R-:W-:Y:S01]  /*12a0*/  IMAD.IADD R38, R5, 0x1, R38 ;  /* 0x0000000105267824 */ /* 0x000fe200078e0226 */
[----:B------:R-:W-:Y:S01]  /*12b0*/  LOP3.LUT R35, R41, 0x60, RZ, 0xfc, !PT ;  /* 0x0000006029237812 */ /* 0x000fe200078efcff */
[----:B------:R-:W-:Y:S01]  /*12c0*/  USHF.R.U32.HI UR4, URZ, 0x6, UR4 ;  /* 0x00000006ff047899 */ /* 0x000fe20008011604 */
[----:B------:R-:W-:Y:S02]  /*12d0*/  MOV R34, RZ ;  /* 0x000000ff00227202 */ /* 0x000fe40000000f00 */
[----:B------:R-:W-:-:S04]  /*12e0*/  LEA.HI R31, R38, 0x1, RZ, 0x1b ;  /* 0x00000001261f7811 */ /* 0x000fc800078fd8ff */
[C---:B------:R-:W-:Y:S02]  /*12f0*/  LOP3.LUT R33, R31.reuse, 0x3, RZ, 0xc0, !PT ;  /* 0x000000031f217812 */ /* 0x040fe400078ec0ff */
[----:B------:R-:W-:-:S07]  /*1300*/  LOP3.LUT R31, R31, 0xffffffc, RZ, 0xc0, !PT ;  /* 0x0ffffffc1f1f7812 */ /* 0x000fce00078ec0ff */
.L_x_101:
[----:B0123--:R-:W2:Y:S01]  /*1310*/  LDC.64 R4, c[0x0][0x3c0] ;  /* 0x0000f000ff047b82 */ /* 0x00fea20000000a00 */
[----:B------:R-:W-:Y:S01]  /*1320*/  LEA R27, R34, 0x40, 0x6 ;  /* 0x00000040221b7811 */ /* 0x000fe200078e30ff */
[----:B------:R-:W0:Y:S01]  /*1330*/  LDCU.64 UR6, c[0x0][0x388] ;  /* 0x00007100ff0677ac */ /* 0x000e220008000a00 */
[----:B------:R-:W-:Y:S01]  /*1340*/  BSSY.RECONVERGENT B0, `(.L_x_24) ;  /* 0x0000041000007945 */ /* 0x000fe20003800200 */
[----:B------:R-:W0:Y:S01]  /*1350*/  LDCU.64 UR10, c[0x0][0x390] ;  /* 0x00007200ff0a77ac */ /* 0x000e220008000a00 */
[----:B--2---:R-:W-:-:S05]  /*1360*/  VIMNMX R27, PT, PT, R27, R4, PT ;  /* 0x000000041b1b7248 */ /* 0x004fca0003fe0100 */
[----:B------:R-:W-:-:S04]  /*1370*/  IMAD R32, R34, -0x40, R27 ;  /* 0xffffffc022207824 */ /* 0x000fc800078e021b */
[----:B-----5:R-:W-:-:S05]  /*1380*/  IMAD R9, R32, R5, RZ ;  /* 0x0000000520097224 */ /* 0x020fca00078e02ff */
[----:B------:R-:W-:-:S13]  /*1390*/  ISETP.GE.AND P0, PT, R44, R9, PT ;  /* 0x000000092c00720c */ /* 0x000fda0003f06270 */
[----:B0---4-:R-:W-:Y:S05]  /*13a0*/  @P0 BRA `(.L_x_25) ;  /* 0x0000000000e80947 */ /* 0x011fea0003800000 */
[----:B------:R-:W-:Y:S01]  /*13b0*/  IABS R0, R5 ;  /* 0x0000000500007213 */ /* 0x000fe20000000000 */
[----:B------:R-:W0:Y:S01]  /*13c0*/  S2R R15, SR_CgaCtaId ;  /* 0x00000000000f7919 */ /* 0x000e220000008800 */
[----:B----4-:R-:W2:Y:S01]  /*13d0*/  LDC R11, c[0x0][0x3c4] ;  /* 0x0000f100ff0b7b82 */ /* 0x010ea20000000800 */
[----:B------:R-:W-:Y:S01]  /*13e0*/  MOV R10, 0x400 ;  /* 0x00000400000a7802 */ /* 0x000fe20000000f00 */
[----:B------:R-:W4:Y:S01]  /*13f0*/  I2F.RP R4, R0 ;  /* 0x0000000000047306 */ /* 0x000f220000209400 */
[----:B------:R-:W-:Y:S02]  /*1400*/  ISETP.NE.AND P0, PT, R5, RZ, PT ;  /* 0x000000ff0500720c */ /* 0x000fe40003f05270 */
[----:B------:R-:W-:Y:S01]  /*1410*/  MOV R14, R44 ;  /* 0x0000002c000e7202 */ /* 0x000fe20000000f00 */
[C---:B------:R-:W-:Y:S01]  /*1420*/  VIADD R8, R10.reuse, 0x900 ;  /* 0x000009000a087836 */ /* 0x040fe20000000000 */
[----:B------:R-:W-:-:S03]  /*1430*/  IADD3 R10, PT, PT, R10, 0x1b00, RZ ;  /* 0x00001b000a0a7810 */ /* 0x000fc60007ffe0ff */
[----:B----4-:R-:W1:Y:S01]  /*1440*/  MUFU.RCP R4, R4 ;  /* 0x0000000400047308 */ /* 0x010e620000001000 */
[C---:B0-----:R-:W-:Y:S02]  /*1450*/  LEA R8, R15.reuse, R8, 0x18 ;  /* 0x000000080f087211 */ /* 0x041fe400078ec0ff */
[----:B------:R-:W-:Y:S01]  /*1460*/  LEA R10, R15, R10, 0x18 ;  /* 0x0000000a0f0a7211 */ /* 0x000fe200078ec0ff */
[----:B-1-3--:R-:W-:-:S04]  /*1470*/  VIADD R6, R4, 0xffffffe ;  /* 0x0ffffffe04067836 */ /* 0x00afc80000000000 */
[----:B------:R0:W1:Y:S02]  /*1480*/  F2I.FTZ.U32.TRUNC.NTZ R7, R6 ;  /* 0x0000000600077305 */ /* 0x000064000021f000 */
[----:B0-----:R-:W-:Y:S01]  /*1490*/  IMAD.MOV.U32 R6, RZ, RZ, RZ ;  /* 0x000000ffff067224 */ /* 0x001fe200078e00ff */
[----:B-1----:R-:W-:-:S05]  /*14a0*/  IADD3 R13, PT, PT, RZ, -R7, RZ ;  /* 0x80000007ff0d7210 */ /* 0x002fca0007ffe0ff */
[----:B------:R-:W-:-:S04]  /*14b0*/  IMAD R13, R13, R0, RZ ;  /* 0x000000000d0d7224 */ /* 0x000fc800078e02ff */
[----:B------:R-:W-:Y:S01]  /*14c0*/  IMAD.HI.U32 R12, R7, R13, R6 ;  /* 0x0000000d070c7227 */ /* 0x000fe200078e0006 */
[----:B--2---:R-:W-:-:S07]  /*14d0*/  LOP3.LUT R13, RZ, R5, RZ, 0x33, !PT ;  /* 0x00000005ff0d7212 */ /* 0x004fce00078e33ff */
.L_x_26:
[----:B------:R-:W-:Y:S02]  /*14e0*/  IABS R5, R14 ;  /* 0x0000000e00057213 */ /* 0x000fe40000000000 */
[----:B------:R-:W-:-:S03]  /*14f0*/  IABS R16, R11 ;  /* 0x0000000b00107213 */ /* 0x000fc60000000000 */
[----:B0-----:R-:W-:-:S04]  /*1500*/  IMAD.HI.U32 R4, R12, R5, RZ ;  /* 0x000000050c047227 */ /* 0x001fc800078e00ff */
[----:B------:R-:W-:-:S04]  /*1510*/  IMAD.MOV R6, RZ, RZ, -R4 ;  /* 0x000000ffff067224 */ /* 0x000fc800078e0a04 */
[----:B------:R-:W-:-:S05]  /*1520*/  IMAD R5, R16, R6, R5 ;  /* 0x0000000610057224 */ /* 0x000fca00078e0205 */
[----:B------:R-:W-:-:S13]  /*1530*/  ISETP.GT.U32.AND P2, PT, R0, R5, PT ;  /* 0x000000050000720c */ /* 0x000fda0003f44070 */
[----:B------:R-:W-:Y:S01]  /*1540*/  @!P2 IADD3 R5, PT, PT, R5, -R16, RZ ;  /* 0x800000100505a210 */ /* 0x000fe20007ffe0ff */
[----:B------:R-:W-:-:S03]  /*1550*/  @!P2 VIADD R4, R4, 0x1 ;  /* 0x000000010404a836 */ /* 0x000fc60000000000 */
[----:B------:R-:W-:Y:S02]  /*1560*/  ISETP.GE.U32.AND P1, PT, R5, R0, PT ;  /* 0x000000000500720c */ /* 0x000fe40003f26070 */
[----:B------:R-:W-:-:S04]  /*1570*/  LOP3.LUT R5, R14, R11, RZ, 0x3c, !PT ;  /* 0x0000000b0e057212 */ /* 0x000fc800078e3cff */
[----:B------:R-:W-:-:S07]  /*1580*/  ISETP.GE.AND P3, PT, R5, RZ, PT ;  /* 0x000000ff0500720c */ /* 0x000fce0003f66270 */
[----:B------:R-:W-:-:S06]  /*1590*/  @P1 IADD3 R4, PT, PT, R4, 0x1, RZ ;  /* 0x0000000104041810 */ /* 0x000fcc0007ffe0ff */
[----:B------:R-:W-:-:S05]  /*15a0*/  @!P3 IMAD.MOV R4, RZ, RZ, -R4 ;  /* 0x000000ffff04b224 */ /* 0x000fca00078e0a04 */
[----:B------:R-:W-:-:S04]  /*15b0*/  SEL R15, R13, R4, !P0 ;  /* 0x000000040d0f7207 */ /* 0x000fc80004000000 */
[----:B------:R-:W-:Y:S01]  /*15c0*/  IADD3 R16, PT, PT, -R15, RZ, RZ ;  /* 0x000000ff0f107210 */ /* 0x000fe20007ffe1ff */
[----:B------:R-:W-:-:S04]  /*15d0*/  IMAD R5, R34, 0x40, R15 ;  /* 0x0000004022057824 */ /* 0x000fc800078e020f */
[----:B------:R-:W-:Y:S01]  /*15e0*/  IMAD R16, R11, R16, R14 ;  /* 0x000000100b107224 */ /* 0x000fe200078e020e */
[----:B------:R-:W-:-:S04]  /*15f0*/  SHF.R.S32.HI R4, RZ, 0x1f, R5 ;  /* 0x0000001fff047819 */ /* 0x000fc80000011405 */
[----:B------:R-:W-:Y:S01]  /*1600*/  IADD3 R6, P1, PT, R16, R2, RZ ;  /* 0x0000000210067210 */ /* 0x000fe20007f3e0ff */
[----:B------:R-:W-:-:S03]  /*1610*/  IMAD R4, R4, R11, RZ ;  /* 0x0000000b04047224 */ /* 0x000fc600078e02ff */
[----:B------:R-:W-:Y:S01]  /*1620*/  LEA.HI.X.SX32 R7, R16, R39, 0x1, P1 ;  /* 0x0000002710077211 */ /* 0x000fe200008f0eff */
[C---:B------:R-:W-:Y:S02]  /*1630*/  IMAD R17, R5.reuse, R40, R4 ;  /* 0x0000002805117224 */ /* 0x040fe400078e0204 */
[----:B------:R-:W-:-:S05]  /*1640*/  IMAD.WIDE.U32 R6, R5, R11, R6 ;  /* 0x0000000b05067225 */ /* 0x000fca00078e0006 */
[----:B------:R-:W-:Y:S02]  /*1650*/  IADD3 R7, PT, PT, R7, R17, RZ ;  /* 0x0000001107077210 */ /* 0x000fe40007ffe0ff */
[C---:B------:R-:W-:Y:S02]  /*1660*/  IADD3 R4, P1, PT, R6.reuse, UR6, RZ ;  /* 0x0000000606047c10 */ /* 0x040fe4000ff3e0ff */
[----:B------:R-:W-:Y:S02]  /*1670*/  IADD3 R6, P2, PT, R6, UR10, RZ ;  /* 0x0000000a06067c10 */ /* 0x000fe4000ff5e0ff */
[C---:B------:R-:W-:Y:S02]  /*1680*/  IADD3.X R5, PT, PT, R7.reuse, UR7, RZ, P1, !PT ;  /* 0x0000000707057c10 */ /* 0x040fe40008ffe4ff */
[----:B------:R-:W-:-:S03]  /*1690*/  IADD3.X R7, PT, PT, R7, UR11, RZ, P2, !PT ;  /* 0x0000000b07077c10 */ /* 0x000fc600097fe4ff */
[----:B------:R-:W2:Y:S04]  /*16a0*/  LDG.E.U8.CONSTANT R4, desc[UR8][R4.64] ;  /* 0x0000000804047981 */ /* 0x000ea8000c1e9100 */
[----:B------:R-:W3:Y:S01]  /*16b0*/  LDG.E.U8.CONSTANT R6, desc[UR8][R6.64] ;  /* 0x0000000806067981 */ /* 0x000ee2000c1e9100 */
[C---:B------:R-:W-:Y:S02]  /*16c0*/  IMAD R17, R15.reuse, 0x48, R8 ;  /* 0x000000480f117824 */ /* 0x040fe400078e0208 */
[----:B------:R-:W-:Y:S02]  /*16d0*/  IMAD R15, R15, 0x48, R10 ;  /* 0x000000480f0f7824 */ /* 0x000fe400078e020a */
[----:B------:R-:W-:Y:S02]  /*16e0*/  IMAD.IADD R17, R16, 0x1, R17 ;  /* 0x0000000110117824 */ /* 0x000fe400078e0211 */
[----:B------:R-:W-:Y:S01]  /*16f0*/  VIADD R14, R14, UR5 ;  /* 0x000000050e0e7c36 */ /* 0x000fe20008000000 */
[----:B------:R-:W-:-:S04]  /*1700*/  IADD3 R15, PT, PT, R16, R15, RZ ;  /* 0x0000000f100f7210 */ /* 0x000fc80007ffe0ff */
[----:B------:R-:W-:Y:S01]  /*1710*/  ISETP.GE.AND P1, PT, R14, R9, PT ;  /* 0x000000090e00720c */ /* 0x000fe20003f26270 */
[----:B--2---:R0:W-:Y:S04]  /*1720*/  STS.U8 [R17], R4 ;  /* 0x0000000411007388 */ /* 0x0041e80000000000 */
[----:B---3--:R0:W-:Y:S08]  /*1730*/  STS.U8 [R15], R6 ;  /* 0x000000060f007388 */ /* 0x0081f00000000000 */
[----:B------:R-:W-:Y:S05]  /*1740*/  @!P1 BRA `(.L_x_26) ;  /* 0xfffffffc00649947 */ /* 0x000fea000383ffff */
.L_x_25:
[----:B------:R-:W-:Y:S05]  /*1750*/  BSYNC.RECONVERGENT B0 ;  /* 0x0000000000007941 */ /* 0x000fea0003800200 */
.L_x_24:
[----:B------:R-:W-:Y:S01]  /*1760*/  BAR.SYNC.DEFER_BLOCKING 0x0 ;  /* 0x0000000000007b1d */ /* 0x000fe20000010000 */
[----:B------:R-:W-:Y:S01]  /*1770*/  ISETP.GE.U32.AND P0, PT, R43, R48, PT ;  /* 0x000000302b00720c */ /* 0x000fe20003f06070 */
[----:B------:R-:W-:Y:S01]  /*1780*/  VIADD R28, R32, 0xffffffff ;  /* 0xffffffff201c7836 */ /* 0x000fe20000000000 */
[----:B------:R-:W-:Y:S02]  /*1790*/  IADD3 R34, PT, PT, R34, 0x1, RZ ;  /* 0x0000000122227810 */ /* 0x000fe40007ffe0ff */
[C---:B------:R-:W-:Y:S02]  /*17a0*/  LOP3.LUT R30, R27.reuse, 0x7, RZ, 0xc0, !PT ;  /* 0x000000071b1e7812 */ /* 0x040fe400078ec0ff */
[----:B------:R-:W-:Y:S02]  /*17b0*/  ISETP.NE.AND P5, PT, R34, UR4, PT ;  /* 0x0000000422007c0c */ /* 0x000fe4000bfa5270 */
[----:B------:R-:W-:-:S05]  /*17c0*/  LOP3.LUT R29, R27, 0xf, RZ, 0xc0, !PT ;  /* 0x0000000f1b1d7812 */ /* 0x000fca00078ec0ff */
[----:B------:R-:W-:Y:S06]  /*17d0*/  @P0 BRA `(.L_x_27) ;  /* 0x00000030004c0947 */ /* 0x000fec0003800000 */
[----:B------:R-:W-:Y:S01]  /*17e0*/  LOP3.LUT R27, R27, 0x3, RZ, 0xc0, !PT ;  /* 0x000000031b1b7812 */ /* 0x000fe200078ec0ff */
[----:B------:R-:W-:Y:S01]  /*17f0*/  VIADD R25, R29, 0xffffffff ;  /* 0xffffffff1d197836 */ /* 0x000fe20000000000 */
[----:B------:R-:W-:Y:S01]  /*1800*/  IADD3 R26, PT, PT, R32, -R29, RZ ;  /* 0x8000001d201a7210 */ /* 0x000fe20007ffe0ff */
[----:B------:R-:W-:Y:S01]  /*1810*/  IMAD.MOV.U32 R23, RZ, RZ, R43 ;  /* 0x000000ffff177224 */ /* 0x000fe200078e002b */
[----:B------:R-:W-:Y:S02]  /*1820*/  IADD3 R24, PT, PT, R30, -0x1, RZ ;  /* 0xffffffff1e187810 */ /* 0x000fe40007ffe0ff */
[----:B------:R-:W-:-:S07]  /*1830*/  IADD3 R22, PT, PT, R32, -R27, RZ ;  /* 0x8000001b20167210 */ /* 0x000fce0007ffe0ff */
.L_x_100:
[----:B------:R-:W-:-:S13]  /*1840*/  ISETP.GE.AND P0, PT, R32, 0x1, PT ;  /* 0x000000012000780c */ /* 0x000fda0003f06270 */
[----:B-12345:R-:W-:Y:S05]  /*1850*/  @!P0 BRA `(.L_x_28) ;  /* 0x0000001400ac8947 */ /* 0x03efea0003800000 */
[----:B------:R-:W2:Y:S01]  /*1860*/  S2R R5, SR_CgaCtaId ;  /* 0x0000000000057919 */ /* 0x000ea20000008800 */
[----:B------:R-:W-:Y:S01]  /*1870*/  MOV R0, 0x400 ;  /* 0x0000040000007802 */ /* 0x000fe20000000f00 */
[----:B0-----:R-:W-:-:S03]  /*1880*/  IMAD.MOV.U32 R15, RZ, RZ, RZ ;  /* 0x000000ffff0f7224 */ /* 0x001fc600078e00ff */
[----:B--2---:R-:W-:-:S05]  /*1890*/  LEA R0, R5, R0, 0x18 ;  /* 0x0000000005007211 */ /* 0x004fca00078ec0ff */
[----:B------:R-:W-:-:S07]  /*18a0*/  IMAD R7, R23, 0x48, R0 ;  /* 0x0000004817077824 */ /* 0x000fce00078e0200 */
.L_x_65:
[----:B------:R-:W0:Y:S01]  /*18b0*/  LDCU UR6, c[0x0][0x3c4] ;  /* 0x00007880ff0677ac */ /* 0x000e220008000800 */
[----:B------:R-:W-:Y:S01]  /*18c0*/  BSSY.RECONVERGENT B0, `(.L_x_29) ;  /* 0x000014e000007945 */ /* 0x000fe20003800200 */
[----:B------:R-:W-:Y:S01]  /*18d0*/  HFMA2 R12, -RZ, RZ, 0, 0 ;  /* 0x00000000ff0c7431 */ /* 0x000fe200000001ff */
[----:B0-----:R-:W-:-:S13]  /*18e0*/  ISETP.GE.AND P0, PT, R41, UR6, PT ;  /* 0x0000000629007c0c */ /* 0x001fda000bf06270 */
[----:B--2---:R-:W-:Y:S05]  /*18f0*/  @P0 BRA `(.L_x_30) ;  /* 0x0000001400280947 */ /* 0x004fea0003800000 */
[----:B------:R-:W0:Y:S01]  /*1900*/  S2R R5, SR_CgaCtaId ;  /* 0x0000000000057919 */ /* 0x000e220000008800 */
[----:B------:R-:W-:Y:S01]  /*1910*/  MOV R0, 0x400 ;  /* 0x0000040000007802 */ /* 0x000fe20000000f00 */
[----:B------:R-:W-:Y:S01]  /*1920*/  BSSY.RECONVERGENT B3, `(.L_x_31) ;  /* 0x00000bb000037945 */ /* 0x000fe20003800200 */
[----:B------:R-:W-:Y:S01]  /*1930*/  ISETP.GE.U32.AND P0, PT, R38, 0x60, PT ;  /* 0x000000602600780c */ /* 0x000fe20003f06070 */
[----:B------:R-:W-:Y:S01]  /*1940*/  IMAD.MOV.U32 R14, RZ, RZ, R41 ;  /* 0x000000ffff0e7224 */ /* 0x000fe200078e0029 */
[----:B------:R-:W-:Y:S01]  /*1950*/  MOV R12, RZ ;  /* 0x000000ff000c7202 */ /* 0x000fe20000000f00 */
[----:B------:R-:W-:-:S05]  /*1960*/  VIADD R0, R0, 0x900 ;  /* 0x0000090000007836 */ /* 0x000fca0000000000 */
[----:B0-----:R-:W-:-:S05]  /*1970*/  LEA R0, R5, R0, 0x18 ;  /* 0x0000000005007211 */ /* 0x001fca00078ec0ff */
[----:B------:R-:W-:Y:S01]  /*1980*/  IMAD R8, R15, 0x48, R0 ;  /* 0x000000480f087824 */ /* 0x000fe200078e0200 */
[----:B------:R-:W-:Y:S06]  /*1990*/  @!P0 BRA `(.L_x_32) ;  /* 0x0000000800cc8947 */ /* 0x000fec0003800000 */
[----:B------:R-:W-:Y:S01]  /*19a0*/  MOV R10, RZ ;  /* 0x000000ff000a7202 */ /* 0x000fe20000000f00 */
[----:B------:R-:W-:Y:S01]  /*19b0*/  IMAD.MOV.U32 R12, RZ, RZ, RZ ;  /* 0x000000ffff0c7224 */ /* 0x000fe200078e00ff */
[----:B------:R-:W-:-:S07]  /*19c0*/  MOV R14, R41 ;  /* 0x00000029000e7202 */ /* 0x000fce0000000f00 */
.L_x_49:
[----:B------:R-:W-:Y:S02]  /*19d0*/  IMAD.IADD R9, R7, 0x1, R14 ;  /* 0x0000000107097824 */ /* 0x000fe400078e020e */
[----:B----4-:R-:W-:Y:S02]  /*19e0*/  HFMA2 R11, -RZ, RZ, 0.9375, -7.688999176025390625e-06 ;  /* 0x3b808081ff0b7431 */ /* 0x010fe400000001ff */
[----:B------:R-:W-:Y:S01]  /*19f0*/  IMAD.MOV.U32 R0, RZ, RZ, 0x437f0000 ;  /* 0x437f0000ff007424 */ /* 0x000fe200078e00ff */
[----:B------:R-:W-:Y:S01]  /*1a00*/  IADD3 R10, PT, PT, R10, 0x4, RZ ;  /* 0x000000040a0a7810 */ /* 0x000fe20007ffe0ff */
[----:B------:R-:W-:Y:S01]  /*1a10*/  BSSY.RECONVERGENT B4, `(.L_x_33) ;  /* 0x000000f000047945 */ /* 0x000fe20003800200 */
[----:B------:R-:W0:Y:S02]  /*1a20*/  LDS.U8 R5, [R9] ;  /* 0x0000000009057984 */ /* 0x000e240000000000 */
[----:B------:R-:W-:Y:S01]  /*1a30*/  ISETP.NE.AND P4, PT, R10, R31, PT ;  /* 0x0000001f0a00720c */ /* 0x000fe20003f85270 */
[----:B------:R-:W-:-:S04]  /*1a40*/  FFMA R0, R11, -R0, 1 ;  /* 0x3f8000000b007423 */ /* 0x000fc80000000800 */
[----:B------:R-:W-:Y:S01]  /*1a50*/  FFMA R0, R0, R11, 0.0039215688593685626984 ;  /* 0x3b80808100007423 */ /* 0x000fe2000000000b */
[----:B0-----:R-:W-:-:S04]  /*1a60*/  I2FP.F32.U32 R5, R5 ;  /* 0x0000000500057245 */ /* 0x001fc80000201000 */
[----:B------:R-:W0:Y:S01]  /*1a70*/  FCHK P0, R5, 255 ;  /* 0x437f000005007902 */ /* 0x000e220000000000 */
[----:B------:R-:W-:-:S04]  /*1a80*/  FFMA R4, R5, R0, RZ ;  /* 0x0000000005047223 */ /* 0x000fc800000000ff */
[----:B------:R-:W-:-:S04]  /*1a90*/  FFMA R11, R4, -255, R5 ;  /* 0xc37f0000040b7823 */ /* 0x000fc80000000005 */
[----:B------:R-:W-:Y:S01]  /*1aa0*/  FFMA R4, R0, R11, R4 ;  /* 0x0000000b00047223 */ /* 0x000fe20000000004 */
[----:B0-----:R-:W-:Y:S06]  /*1ab0*/  @!P0 BRA `(.L_x_34) ;  /* 0x0000000000108947 */ /* 0x001fec0003800000 */
[----:B------:R-:W-:Y:S01]  /*1ac0*/  IMAD.MOV.U32 R0, RZ, RZ, 0x437f0000 ;  /* 0x437f0000ff007424 */ /* 0x000fe200078e00ff */
[----:B------:R-:W-:-:S07]  /*1ad0*/  MOV R16, 0x1af0 ;  /* 0x00001af000107802 */ /* 0x000fce0000000f00 */
[----:B-1-3-5:R-:W-:Y:S05]  /*1ae0*/  CALL.REL.NOINC `($__internal_0_$__cuda_sm3x_div_rn_noftz_f32_slowpath) ;  /* 0x0000003c00607944 */ /* 0x02afea0003c00000 */
[----:B------:R-:W-:-:S07]  /*1af0*/  MOV R4, R0 ;  /* 0x0000000000047202 */ /* 0x000fce0000000f00 */
.L_x_34:
[----:B------:R-:W-:Y:S05]  /*1b00*/  BSYNC.RECONVERGENT B4 ;  /* 0x0000000000047941 */ /* 0x000fea0003800200 */
.L_x_33:
[----:B------:R-:W-:Y:S02]  /*1b10*/  IMAD.IADD R11, R8, 0x1, R14 ;  /* 0x00000001080b7824 */ /* 0x000fe400078e020e */
[----:B------:R-:W-:Y:S02]  /*1b20*/  HFMA2 R5, -RZ, RZ, 0.9375, -7.688999176025390625e-06 ;  /* 0x3b808081ff057431 */ /* 0x000fe400000001ff */
[----:B-1-3--:R-:W-:Y:S01]  /*1b30*/  IMAD.MOV.U32 R6, RZ, RZ, 0x437f0000 ;  /* 0x437f0000ff067424 */ /* 0x00afe200078e00ff */
[----:B------:R-:W-:Y:S01]  /*1b40*/  MOV R13, 0x44600000 ;  /* 0x44600000000d7802 */ /* 0x000fe20000000f00 */
[----:B------:R-:W-:Y:S01]  /*1b50*/  BSSY.RECONVERGENT B4, `(.L_x_35) ;  /* 0x0000011000047945 */ /* 0x000fe20003800200 */
[----:B------:R-:W0:Y:S03]  /*1b60*/  LDS.U8 R0, [R11] ;  /* 0x000000000b007984 */ /* 0x000e260000000000 */
[----:B------:R-:W-:Y:S01]  /*1b70*/  FFMA R4, R4, R13, -448 ;  /* 0xc3e0000004047423 */ /* 0x000fe2000000000d */
[----:B------:R-:W-:-:S03]  /*1b80*/  FFMA R6, R5, -R6, 1 ;  /* 0x3f80000005067423 */ /* 0x000fc60000000806 */
[----:B-----5:R-:W-:Y:S01]  /*1b90*/  FMUL R13, R47, R4 ;  /* 0x000000042f0d7220 */ /* 0x020fe20000400000 */
[----:B0-----:R-:W-:Y:S01]  /*1ba0*/  I2FP.F32.U32 R16, R0 ;  /* 0x0000000000107245 */ /* 0x001fe20000201000 */
[----:B------:R-:W-:-:S03]  /*1bb0*/  FFMA R0, R6, R5, 0.0039215688593685626984 ;  /* 0x3b80808106007423 */ /* 0x000fc60000000005 */
[----:B------:R-:W0:Y:S01]  /*1bc0*/  FCHK P0, R16, 255 ;  /* 0x437f000010007902 */ /* 0x000e220000000000 */
[----:B------:R-:W-:-:S04]  /*1bd0*/  FFMA R5, R0, R16, RZ ;  /* 0x0000001000057223 */ /* 0x000fc800000000ff */
[----:B------:R-:W-:-:S04]  /*1be0*/  FFMA R6, R5, -255, R16 ;  /* 0xc37f000005067823 */ /* 0x000fc80000000010 */
[----:B------:R-:W-:Y:S01]  /*1bf0*/  FFMA R5, R0, R6, R5 ;  /* 0x0000000600057223 */ /* 0x000fe20000000005 */
[----:B0-----:R-:W-:Y:S06]  /*1c00*/  @!P0 BRA `(.L_x_36) ;  /* 0x0000000000148947 */ /* 0x001fec0003800000 */
[----:B------:R-:W-:Y:S01]  /*1c10*/  IMAD.MOV.U32 R5, RZ, RZ, R16 ;  /* 0x000000ffff057224 */ /* 0x000fe200078e0010 */
[----:B------:R-:W-:Y:S02]  /*1c20*/  MOV R0, 0x437f0000 ;  /* 0x437f000000007802 */ /* 0x000fe40000000f00 */
[----:B------:R-:W-:-:S07]  /*1c30*/  MOV R16, 0x1c50 ;  /* 0x00001c5000107802 */ /* 0x000fce0000000f00 */
[----:B------:R-:W-:Y:S05]  /*1c40*/  CALL.REL.NOINC `($__internal_0_$__cuda_sm3x_div_rn_noftz_f32_slowpath) ;  /* 0x0000003c00087944 */ /* 0x000fea0003c00000 */
[----:B------:R-:W-:-:S07]  /*1c50*/  IMAD.MOV.U32 R5, RZ, RZ, R0 ;  /* 0x000000ffff057224 */ /* 0x000fce00078e0000 */
.L_x_36:
[----:B------:R-:W-:Y:S05]  /*1c60*/  BSYNC.RECONVERGENT B4 ;  /* 0x0000000000047941 */ /* 0x000fea0003800200 */
.L_x_35:
[----:B------:R-:W0:Y:S01]  /*1c70*/  LDS.U8 R0, [R9+0x20] ;  /* 0x0000200009007984 */ /* 0x000e220000000000 */
[----:B------:R-:W-:Y:S02]  /*1c80*/  HFMA2 R16, -RZ, RZ, 0.9375, -7.688999176025390625e-06 ;  /* 0x3b808081ff107431 */ /* 0x000fe400000001ff */
[----:B------:R-:W-:Y:S01]  /*1c90*/  IMAD.MOV.U32 R17, RZ, RZ, 0x437f0000 ;  /* 0x437f0000ff117424 */ /* 0x000fe200078e00ff */
[----:B------:R-:W-:Y:S01]  /*1ca0*/  MOV R4, 0x44600000 ;  /* 0x4460000000047802 */ /* 0x000fe20000000f00 */
[----:B------:R-:W-:Y:S04]  /*1cb0*/  BSSY.RECONVERGENT B4, `(.L_x_37) ;  /* 0x0000011000047945 */ /* 0x000fe80003800200 */
[----:B------:R-:W-:Y:S01]  /*1cc0*/  FFMA R5, R5, R4, -448 ;  /* 0xc3e0000005057423 */ /* 0x000fe20000000004 */
[----:B------:R-:W-:-:S03]  /*1cd0*/  FFMA R17, R16, -R17, 1 ;  /* 0x3f80000010117423 */ /* 0x000fc60000000811 */
[----:B------:R-:W-:-:S04]  /*1ce0*/  FMUL R5, R46, R5 ;  /* 0x000000052e057220 */ /* 0x000fc80000400000 */
[----:B------:R-:W-:Y:S01]  /*1cf0*/  FFMA R13, R13, R5, R12 ;  /* 0x000000050d0d7223 */ /* 0x000fe2000000000c */
        /* <DEDUP_REMOVED lines=12> */
.L_x_38:
[----:B------:R-:W-:Y:S05]  /*1dc0*/  BSYNC.RECONVERGENT B4 ;  /* 0x0000000000047941 */ /* 0x000fea0003800200 */
.L_x_37:
[----:B------:R-:W0:Y:S01]  /*1dd0*/  LDS.U8 R0, [R11+0x20] ;  /* 0x000020000b007984 */ /* 0x000e220000000000 */
[----:B------:R-:W-:Y:S02]  /*1de0*/  HFMA2 R5, -RZ, RZ, 0.9375, -7.688999176025390625e-06 ;  /* 0x3b808081ff057431 */ /* 0x000fe400000001ff */
[----:B------:R-:W-:Y:S01]  /*1df0*/  IMAD.MOV.U32 R6, RZ, RZ, 0x437f0000 ;  /* 0x437f0000ff067424 */ /* 0x000fe200078e00ff */
[----:B------:R-:W-:Y:S01]  /*1e00*/  MOV R17, 0x44600000 ;  /* 0x4460000000117802 */ /* 0x000fe20000000f00 */
[----:B------:R-:W-:Y:S04]  /*1e10*/  BSSY.RECONVERGENT B4, `(.L_x_39) ;  /* 0x0000010000047945 */ /* 0x000fe80003800200 */
[----:B------:R-:W-:Y:S01]  /*1e20*/  FFMA R4, R4, R17, -448 ;  /* 0xc3e0000004047423 */ /* 0x000fe20000000011 */
[----:B------:R-:W-:-:S03]  /*1e30*/  FFMA R6, R5, -R6, 1 ;  /* 0x3f80000005067423 */ /* 0x000fc60000000806 */
[----:B------:R-:W-:Y:S01]  /*1e40*/  FMUL R12, R47, R4 ;  /* 0x000000042f0c7220 */ /* 0x000fe20000400000 */
        /* <DEDUP_REMOVED lines=12> */
.L_x_40:
[----:B------:R-:W-:Y:S05]  /*1f10*/  BSYNC.RECONVERGENT B4 ;  /* 0x0000000000047941 */ /* 0x000fea0003800200 */
.L_x_39:
        /* <DEDUP_REMOVED lines=21> */
.L_x_42:
[----:B------:R-:W-:Y:S05]  /*2070*/  BSYNC.RECONVERGENT B4 ;  /* 0x0000000000047941 */ /* 0x000fea0003800200 */
.L_x_41:
        /* <DEDUP_REMOVED lines=20> */
.L_x_44:
[----:B------:R-:W-:Y:S05]  /*21c0*/  BSYNC.RECONVERGENT B4 ;  /* 0x0000000000047941 */ /* 0x000fea0003800200 */
.L_x_43:
        /* <DEDUP_REMOVED lines=8> */
[----:B------:R-:W-:-:S03]  /*2250*/  FFMA R0, R17, R0, 0.0039215688593685626984 ;  /* 0x3b80808111007423 */ /* 0x000fc60000000000 */
[----:B------:R-:W-:Y:S01]  /*2260*/  FFMA R12, R13, R5, R12 ;  /* 0x000000050d0c7223 */ /* 0x000fe2000000000c */
[----:B0-----:R-:W-:-:S04]  /*2270*/  I2FP.F32.U32 R6, R9 ;  /* 0x0000000900067245 */ /* 0x001fc80000201000 */
        /* <DEDUP_REMOVED lines=10> */
.L_x_46:
[----:B------:R-:W-:Y:S05]  /*2320*/  BSYNC.RECONVERGENT B4 ;  /* 0x0000000000047941 */ /* 0x000fea0003800200 */
.L_x_45:
        /* <DEDUP_REMOVED lines=8> */
[----:B------:R-:W-:Y:S01]  /*23b0*/  FFMA R0, R5, R0, 0.0039215688593685626984 ;  /* 0x3b80808105007423 */ /* 0x000fe20000000000 */
        /* <DEDUP_REMOVED lines=10> */
.L_x_48:
[----:B------:R-:W-:Y:S05]  /*2460*/  BSYNC.RECONVERGENT B4 ;  /* 0x0000000000047941 */ /* 0x000fea0003800200 */
.L_x_47:
[----:B------:R-:W-:Y:S01]  /*2470*/  IMAD.MOV.U32 R5, RZ, RZ, 0x44600000 ;  /* 0x44600000ff057424 */ /* 0x000fe200078e00ff */
[----:B------:R-:W-:-:S03]  /*2480*/  IADD3 R14, PT, PT, R14, 0x80, RZ ;  /* 0x000000800e0e7810 */ /* 0x000fc60007ffe0ff */
[----:B------:R-:W-:-:S04]  /*2490*/  FFMA R5, R0, R5, -448 ;  /* 0xc3e0000000057423 */ /* 0x000fc80000000005 */
[----:B------:R-:W-:-:S04]  /*24a0*/  FMUL R5, R46, R5 ;  /* 0x000000052e057220 */ /* 0x000fc80000400000 */
[----:B------:R-:W-:Y:S01]  /*24b0*/  FFMA R12, R9, R5, R12 ;  /* 0x00000005090c7223 */ /* 0x000fe2000000000c */
[----:B------:R-:W-:Y:S06]  /*24c0*/  @P4 BRA `(.L_x_49) ;  /* 0xfffffff400404947 */ /* 0x000fec000383ffff */
.L_x_32:
[----:B------:R-:W-:Y:S05]  /*24d0*/  BSYNC.RECONVERGENT B3 ;  /* 0x0000000000037941 */ /* 0x000fea0003800200 */
.L_x_31:
[----:B------:R-:W-:-:S13]  /*24e0*/  ISETP.NE.AND P0, PT, R33, RZ, PT ;  /* 0x000000ff2100720c */ /* 0x000fda0003f05270 */
[----:B------:R-:W-:Y:S05]  /*24f0*/  @!P0 BRA `(.L_x_30) ;  /* 0x0000000800288947 */ /* 0x000fea0003800000 */
[----:B------:R-:W-:Y:S01]  /*2500*/  LOP3.LUT P0, RZ, R38, 0x60, RZ, 0xc0, !PT ;  /* 0x0000006026ff7812 */ /* 0x000fe2000780c0ff */
[----:B------:R-:W-:-:S12]  /*2510*/  BSSY.RECONVERGENT B3, `(.L_x_50) ;  /* 0x000005a000037945 */ /* 0x000fd80003800200 */
[----:B------:R-:W-:Y:S05]  /*2520*/  @!P0 BRA `(.L_x_51) ;  /* 0x0000000400608947 */ /* 0x000fea0003800000 */
[----:B------:R-:W-:Y:S02]  /*2530*/  IMAD.IADD R10, R7, 0x1, R14 ;  /* 0x00000001070a7824 */ /* 0x000fe400078e020e */
[----:B------:R-:W-:Y:S02]  /*2540*/  HFMA2 R4, -RZ, RZ, 0.9375, -7.688999176025390625e-06 ;  /* 0x3b808081ff047431 */ /* 0x000fe400000001ff */
[----:B------:R-:W-:Y:S01]  /*2550*/  IMAD.MOV.U32 R5, RZ, RZ, 0x437f0000 ;  /* 0x437f0000ff057424 */ /* 0x000fe200078e00ff */
[----:B------:R-:W-:Y:S01]  /*2560*/  BSSY.RECONVERGENT B4, `(.L_x_52) ;  /* 0x000000f000047945 */ /* 0x000fe20003800200 */
[----:B------:R-:W1:Y:S02]  /*2570*/  LDS.U8 R0, [R10] ;  /* 0x000000000a007984 */ /* 0x000e640000000000 */
[----:B------:R-:W-:Y:S01]  /*2580*/  FFMA R5, R4, -R5, 1 ;  /* 0x3f80000004057423 */ /* 0x000fe20000000805 */
[----:B-1-3--:R-:W-:-:S03]  /*2590*/  I2FP.F32.U32 R6, R0 ;  /* 0x0000000000067245 */ /* 0x00afc60000201000 */
[----:B------:R-:W-:Y:S01]  /*25a0*/  FFMA R0, R5, R4, 0.0039215688593685626984 ;  /* 0x3b80808105007423 */ /* 0x000fe20000000004 */
[----:B------:R-:W0:Y:S03]  /*25b0*/  FCHK P0, R6, 255 ;  /* 0x437f000006007902 */ /* 0x000e260000000000 */
[----:B------:R-:W-:-:S04]  /*25c0*/  FFMA R5, R0, R6, RZ ;  /* 0x0000000600057223 */ /* 0x000fc800000000ff */
[----:B------:R-:W-:-:S04]  /*25d0*/  FFMA R4, R5, -255, R6 ;  /* 0xc37f000005047823 */ /* 0x000fc80000000006 */
[----:B------:R-:W-:Y:S01]  /*25e0*/  FFMA R4, R0, R4, R5 ;  /* 0x0000000400047223 */ /* 0x000fe20000000005 */
[----:B0-----:R-:W-:Y:S06]  /*25f0*/  @!P0 BRA `(.L_x_53) ;  /* 0x0000000000148947 */ /* 0x001fec0003800000 */
[----:B------:R-:W-:Y:S01]  /*2600*/  MOV R5, R6 ;  /* 0x0000000600057202 */ /* 0x000fe20000000f00 */
[----:B------:R-:W-:Y:S01]  /*2610*/  IMAD.MOV.U32 R0, RZ, RZ, 0x437f0000 ;  /* 0x437f0000ff007424 */ /* 0x000fe200078e00ff */
[----:B------:R-:W-:-:S07]  /*2620*/  MOV R16, 0x2640 ;  /* 0x0000264000107802 */ /* 0x000fce0000000f00 */
[----:B----45:R-:W-:Y:S05]  /*2630*/  CALL.REL.NOINC `($__internal_0_$__cuda_sm3x_div_rn_noftz_f32_slowpath) ;  /* 0x00000030008c7944 */ /* 0x030fea0003c00000 */
[----:B------:R-:W-:-:S07]  /*2640*/  MOV R4, R0 ;  /* 0x0000000000047202 */ /* 0x000fce0000000f00 */
.L_x_53:
[----:B------:R-:W-:Y:S05]  /*2650*/  BSYNC.RECONVERGENT B4 ;  /* 0x0000000000047941 */ /* 0x000fea0003800200 */
.L_x_52:
[----:B------:R-:W-:Y:S02]  /*2660*/  IMAD.IADD R9, R8, 0x1, R14 ;  /* 0x0000000108097824 */ /* 0x000fe400078e020e */
[----:B------:R-:W-:Y:S02]  /*2670*/  HFMA2 R5, -RZ, RZ, 0.9375, -7.688999176025390625e-06 ;  /* 0x3b808081ff057431 */ /* 0x000fe400000001ff */
[----:B------:R-:W-:Y:S01]  /*2680*/  IMAD.MOV.U32 R6, RZ, RZ, 0x437f0000 ;  /* 0x437f0000ff067424 */ /* 0x000fe200078e00ff */
[----:B----4-:R-:W-:Y:S01]  /*2690*/  MOV R11, 0x44600000 ;  /* 0x44600000000b7802 */ /* 0x010fe20000000f00 */
        /* <DEDUP_REMOVED lines=17> */
.L_x_55:
[----:B------:R-:W-:Y:S05]  /*27b0*/  BSYNC.RECONVERGENT B4 ;  /* 0x0000000000047941 */ /* 0x000fea0003800200 */
.L_x_54:
        /* <DEDUP_REMOVED lines=21> */
.L_x_57:
[----:B------:R-:W-:Y:S05]  /*2910*/  BSYNC.RECONVERGENT B4 ;  /* 0x0000000000047941 */ /* 0x000fea0003800200 */
.L_x_56:
        /* <DEDUP_REMOVED lines=19> */
.L_x_59:
[----:B------:R-:W-:Y:S05]  /*2a50*/  BSYNC.RECONVERGENT B4 ;  /* 0x0000000000047941 */ /* 0x000fea0003800200 */
.L_x_58:
[----:B------:R-:W-:Y:S01]  /*2a60*/  IMAD.MOV.U32 R5, RZ, RZ, 0x44600000 ;  /* 0x44600000ff057424 */ /* 0x000fe200078e00ff */
[----:B------:R-:W-:-:S03]  /*2a70*/  IADD3 R14, PT, PT, R14, 0x40, RZ ;  /* 0x000000400e0e7810 */ /* 0x000fc60007ffe0ff */
[----:B------:R-:W-:-:S04]  /*2a80*/  FFMA R5, R0, R5, -448 ;  /* 0xc3e0000000057423 */ /* 0x000fc80000000005 */
[----:B------:R-:W-:-:S04]  /*2a90*/  FMUL R5, R46, R5 ;  /* 0x000000052e057220 */ /* 0x000fc80000400000 */
[----:B------:R-:W-:-:S07]  /*2aa0*/  FFMA R12, R12, R5, R11 ;  /* 0x000000050c0c7223 */ /* 0x000fce000000000b */
.L_x_51:
[----:B------:R-:W-:Y:S05]  /*2ab0*/  BSYNC.RECONVERGENT B3 ;  /* 0x0000000000037941 */ /* 0x000fea0003800200 */
.L_x_50:
[----:B------:R-:W-:-:S13]  /*2ac0*/  LOP3.LUT P0, RZ, R38, 0x20, RZ, 0xc0, !PT ;  /* 0x0000002026ff7812 */ /* 0x000fda000780c0ff */
[----:B------:R-:W-:Y:S05]  /*2ad0*/  @P0 BRA `(.L_x_30) ;  /* 0x0000000000b00947 */ /* 0x000fea0003800000 */
[----:B------:R-:W-:Y:S02]  /*2ae0*/  IMAD.IADD R4, R7, 0x1, R14 ;  /* 0x0000000107047824 */ /* 0x000fe400078e020e */
[----:B------:R-:W-:Y:S02]  /*2af0*/  HFMA2 R0, -RZ, RZ, 0.9375, -7.688999176025390625e-06 ;  /* 0x3b808081ff007431 */ /* 0x000fe400000001ff */
[----:B------:R-:W-:Y:S01]  /*2b00*/  IMAD.MOV.U32 R5, RZ, RZ, 0x437f0000 ;  /* 0x437f0000ff057424 */ /* 0x000fe200078e00ff */
[----:B------:R-:W-:Y:S01]  /*2b10*/  BSSY.RECONVERGENT B3, `(.L_x_60) ;  /* 0x000000f000037945 */ /* 0x000fe20003800200 */
[----:B------:R-:W0:Y:S02]  /*2b20*/  LDS.U8 R4, [R4] ;  /* 0x0000000004047984 */ /* 0x000e240000000000 */
[----:B------:R-:W-:-:S04]  /*2b30*/  FFMA R5, R0, -R5, 1 ;  /* 0x3f80000000057423 */ /* 0x000fc80000000805 */
[----:B------:R-:W-:Y:S01]  /*2b40*/  FFMA R0, R5, R0, 0.0039215688593685626984 ;  /* 0x3b80808105007423 */ /* 0x000fe20000000000 */
[----:B0-----:R-:W-:-:S04]  /*2b50*/  I2FP.F32.U32 R10, R4 ;  /* 0x00000004000a7245 */ /* 0x001fc80000201000 */
[----:B------:R-:W0:Y:S01]  /*2b60*/  FCHK P0, R10, 255 ;  /* 0x437f00000a007902 */ /* 0x000e220000000000 */
[----:B------:R-:W-:-:S04]  /*2b70*/  FFMA R5, R0, R10, RZ ;  /* 0x0000000a00057223 */ /* 0x000fc800000000ff */
[----:B-1-3--:R-:W-:-:S04]  /*2b80*/  FFMA R6, R5, -255, R10 ;  /* 0xc37f000005067823 */ /* 0x00afc8000000000a */
[----:B------:R-:W-:Y:S01]  /*2b90*/  FFMA R5, R0, R6, R5 ;  /* 0x0000000600057223 */ /* 0x000fe20000000005 */
[----:B0-----:R-:W-:Y:S06]  /*2ba0*/  @!P0 BRA `(.L_x_61) ;  /* 0x0000000000148947 */ /* 0x001fec0003800000 */
[----:B------:R-:W-:Y:S01]  /*2bb0*/  MOV R5, R10 ;  /* 0x0000000a00057202 */ /* 0x000fe20000000f00 */
[----:B------:R-:W-:Y:S01]  /*2bc0*/  IMAD.MOV.U32 R0, RZ, RZ, 0x437f0000 ;  /* 0x437f0000ff007424 */ /* 0x000fe200078e00ff */
[----:B------:R-:W-:-:S07]  /*2bd0*/  MOV R16, 0x2bf0 ;  /* 0x00002bf000107802 */ /* 0x000fce0000000f00 */
[----:B----45:R-:W-:Y:S05]  /*2be0*/  CALL.REL.NOINC `($__internal_0_$__cuda_sm3x_div_rn_noftz_f32_slowpath) ;  /* 0x0000002c00207944 */ /* 0x030fea0003c00000 */
[----:B------:R-:W-:-:S07]  /*2bf0*/  MOV R5, R0 ;  /* 0x0000000000057202 */ /* 0x000fce0000000f00 */
.L_x_61:
[----:B------:R-:W-:Y:S05]  /*2c00*/  BSYNC.RECONVERGENT B3 ;  /* 0x0000000000037941 */ /* 0x000fea0003800200 */
.L_x_60:
[----:B------:R-:W-:Y:S02]  /*2c10*/  IMAD.IADD R8, R8, 0x1, R14 ;  /* 0x0000000108087824 */ /* 0x000fe400078e020e */
[----:B------:R-:W-:Y:S02]  /*2c20*/  HFMA2 R0, -RZ, RZ, 0.9375, -7.688999176025390625e-06 ;  /* 0x3b808081ff007431 */ /* 0x000fe400000001ff */
[----:B------:R-:W-:Y:S01]  /*2c30*/  IMAD.MOV.U32 R9, RZ, RZ, 0x437f0000 ;  /* 0x437f0000ff097424 */ /* 0x000fe200078e00ff */
[----:B------:R-:W-:Y:S01]  /*2c40*/  MOV R4, 0x44600000 ;  /* 0x4460000000047802 */ /* 0x000fe20000000f00 */
[----:B------:R-:W-:Y:S01]  /*2c50*/  BSSY.RECONVERGENT B3, `(.L_x_62) ;  /* 0x0000010000037945 */ /* 0x000fe20003800200 */
[----:B------:R-:W0:Y:S03]  /*2c60*/  LDS.U8 R8, [R8] ;  /* 0x0000000008087984 */ /* 0x000e260000000000 */
[----:B------:R-:W-:Y:S01]  /*2c70*/  FFMA R4, R5, R4, -448 ;  /* 0xc3e0000005047423 */ /* 0x000fe20000000004 */
[----:B------:R-:W-:-:S04]  /*2c80*/  FFMA R9, R0, -R9, 1 ;  /* 0x3f80000000097423 */ /* 0x000fc80000000809 */
[----:B------:R-:W-:Y:S01]  /*2c90*/  FFMA R0, R9, R0, 0.0039215688593685626984 ;  /* 0x3b80808109007423 */ /* 0x000fe20000000000 */
[----:B-----5:R-:W-:Y:S01]  /*2ca0*/  FMUL R9, R47, R4 ;  /* 0x000000042f097220 */ /* 0x020fe20000400000 */
[----:B0-----:R-:W-:-:S04]  /*2cb0*/  I2FP.F32.U32 R6, R8 ;  /* 0x0000000800067245 */ /* 0x001fc80000201000 */
[----:B------:R-:W0:Y:S01]  /*2cc0*/  FCHK P0, R6, 255 ;  /* 0x437f000006007902 */ /* 0x000e220000000000 */
[----:B----4-:R-:W-:-:S04]  /*2cd0*/  FFMA R11, R0, R6, RZ ;  /* 0x00000006000b7223 */ /* 0x010fc800000000ff */
[----:B------:R-:W-:-:S04]  /*2ce0*/  FFMA R5, R11, -255, R6 ;  /* 0xc37f00000b057823 */ /* 0x000fc80000000006 */
[----:B------:R-:W-:Y:S01]  /*2cf0*/  FFMA R0, R0, R5, R11 ;  /* 0x0000000500007223 */ /* 0x000fe2000000000b */
[----:B0-----:R-:W-:Y:S06]  /*2d00*/  @!P0 BRA `(.L_x_63) ;  /* 0x0000000000108947 */ /* 0x001fec0003800000 */
[----:B------:R-:W-:Y:S01]  /*2d10*/  IMAD.MOV.U32 R5, RZ, RZ, R6 ;  /* 0x000000ffff057224 */ /* 0x000fe200078e0006 */
[----:B------:R-:W-:Y:S02]  /*2d20*/  MOV R0, 0x437f0000 ;  /* 0x437f000000007802 */ /* 0x000fe40000000f00 */
[----:B------:R-:W-:-:S07]  /*2d30*/  MOV R16, 0x2d50 ;  /* 0x00002d5000107802 */ /* 0x000fce0000000f00 */
[----:B------:R-:W-:Y:S05]  /*2d40*/  CALL.REL.NOINC `($__internal_0_$__cuda_sm3x_div_rn_noftz_f32_slowpath) ;  /* 0x0000002800c87944 */ /* 0x000fea0003c00000 */
.L_x_63:
[----:B------:R-:W-:Y:S05]  /*2d50*/  BSYNC.RECONVERGENT B3 ;  /* 0x0000000000037941 */ /* 0x000fea0003800200 */
.L_x_62:
[----:B------:R-:W-:-:S04]  /*2d60*/  IMAD.MOV.U32 R5, RZ, RZ, 0x44600000 ;  /* 0x44600000ff057424 */ /* 0x000fc800078e00ff */
[----:B------:R-:W-:-:S04]  /*2d70*/  FFMA R5, R0, R5, -448 ;  /* 0xc3e0000000057423 */ /* 0x000fc80000000005 */
[----:B------:R-:W-:-:S04]  /*2d80*/  FMUL R5, R46, R5 ;  /* 0x000000052e057220 */ /* 0x000fc80000400000 */
[----:B------:R-:W-:-:S07]  /*2d90*/  FFMA R12, R9, R5, R12 ;  /* 0x00000005090c7223 */ /* 0x000fce000000000c */
.L_x_30:
[----:B------:R-:W-:Y:S05]  /*2da0*/  BSYNC.RECONVERGENT B0 ;  /* 0x0000000000007941 */ /* 0x000fea0003800200 */
.L_x_29:
[----:B------:R-:W-:Y:S01]  /*2db0*/  UMOV UR6, 0xffffffff ;  /* 0xffffffff00067882 */ /* 0x000fe20000000000 */
[----:B------:R-:W-:Y:S02]  /*2dc0*/  ISETP.NE.AND P0, PT, R41, RZ, PT ;  /* 0x000000ff2900720c */ /* 0x000fe40003f05270 */
[----:B------:R-:W-:Y:S11]  /*2dd0*/  BRA.DIV UR6, `(.L_x_64) ;  /* 0x0000002a06187947 */ /* 0x000ff6000b800000 */
[----:B------:R-:W0:Y:S02]  /*2de0*/  SHFL.DOWN PT, R5, R12, 0x10, 0x1f ;  /* 0x0a001f000c057f89 */ /* 0x000e2400000e0000 */
[----:B0-----:R-:W-:-:S05]  /*2df0*/  FADD R5, R5, R12 ;  /* 0x0000000c05057221 */ /* 0x001fca0000000000 */
[----:B------:R-:W0:Y:S02]  /*2e00*/  SHFL.DOWN PT, R0, R5, 0x8, 0x1f ;  /* 0x09001f0005007f89 */ /* 0x000e2400000e0000 */
[----:B0-----:R-:W-:-:S05]  /*2e10*/  FADD R0, R5, R0 ;  /* 0x0000000005007221 */ /* 0x001fca0000000000 */
[----:B------:R-:W0:Y:S02]  /*2e20*/  SHFL.DOWN PT, R9, R0, 0x4, 0x1f ;  /* 0x08801f0000097f89 */ /* 0x000e2400000e0000 */
[----:B0-----:R-:W-:-:S05]  /*2e30*/  FADD R9, R0, R9 ;  /* 0x0000000900097221 */ /* 0x001fca0000000000 */
[----:B------:R-:W0:Y:S02]  /*2e40*/  SHFL.DOWN PT, R4, R9, 0x2, 0x1f ;  /* 0x08401f0009047f89 */ /* 0x000e2400000e0000 */
[----:B0-----:R-:W-:-:S05]  /*2e50*/  FADD R4, R9, R4 ;  /* 0x0000000409047221 */ /* 0x001fca0000000000 */
[----:B----4-:R0:W2:Y:S02]  /*2e60*/  SHFL.DOWN PT, R11, R4, 0x1, 0x1f ;  /* 0x08201f00040b7f89 */ /* 0x0100a400000e0000 */
.L_x_127:
[----:B------:R-:W4:Y:S01]  /*2e70*/  LDCU UR6, c[0x0][0x3c8] ;  /* 0x00007900ff0677ac */ /* 0x000f220008000800 */
[----:B0-2---:R-:W-:Y:S01]  /*2e80*/  FADD R4, R4, R11 ;  /* 0x0000000b04047221 */ /* 0x005fe20000000000 */
[C---:B------:R-:W-:Y:S01]  /*2e90*/  LEA R5, R15.reuse, R1, 0x2 ;  /* 0x000000010f057211 */ /* 0x040fe200078e10ff */
[----:B------:R-:W-:Y:S02]  /*2ea0*/  VIADD R15, R15, 0x1 ;  /* 0x000000010f0f7836 */ /* 0x000fe40000000000 */
[----:B----4-:R-:W-:Y:S01]  /*2eb0*/  @!P0 FMUL R4, R4, UR6 ;  /* 0x0000000604048c20 */ /* 0x010fe20008400000 */
[----:B------:R-:W-:Y:S05]  /*2ec0*/  WARPSYNC.ALL ;  /* 0x0000000000007948 */ /* 0x000fea0003800000 */
[----:B------:R-:W0:Y:S01]  /*2ed0*/  SHFL.IDX PT, R4, R4, RZ, 0x1f ;  /* 0x00001fff04047589 */ /* 0x000e2200000e0000 */
[----:B------:R-:W-:-:S03]  /*2ee0*/  ISETP.GE.AND P0, PT, R15, R32, PT ;  /* 0x000000200f00720c */ /* 0x000fc60003f06270 */
[----:B0-----:R2:W-:Y:S10]  /*2ef0*/  STL [R5], R4 ;  /* 0x0000000405007387 */ /* 0x0015f40000100800 */
[----:B------:R-:W-:Y:S05]  /*2f00*/  @!P0 BRA `(.L_x_65) ;  /* 0xffffffe800688947 */ /* 0x000fea000383ffff */
.L_x_28:
[----:B------:R-:W0:Y:S01]  /*2f10*/  S2R R0, SR_CgaCtaId ;  /* 0x0000000000007919 */ /* 0x000e220000008800 */
[----:B------:R-:W-:Y:S02]  /*2f20*/  MOV R51, 0x400 ;  /* 0x0000040000337802 */ /* 0x000fe40000000f00 */
[----:B------:R-:W-:Y:S02]  /*2f30*/  ISETP.GE.AND P0, PT, R32, 0x1, PT ;  /* 0x000000012000780c */ /* 0x000fe40003f06270 */
[----:B--2---:R-:W-:-:S04]  /*2f40*/  IADD3 R5, PT, PT, R51, 0x2d00, RZ ;  /* 0x00002d0033057810 */ /* 0x004fc80007ffe0ff */
[----:B0-----:R-:W-:-:S05]  /*2f50*/  LEA R4, R0, R5, 0x18 ;  /* 0x0000000500047211 */ /* 0x001fca00078ec0ff */
[----:B------:R-:W-:-:S05]  /*2f60*/  IMAD R49, R23, 0x4, R4 ;  /* 0x0000000417317824 */ /* 0x000fca00078e0204 */
[----:B------:R-:W0:Y:S02]  /*2f70*/  LDS R53, [R49] ;  /* 0x0000000031357984 */ /* 0x000e240000000800 */
[----:B0-----:R-:W-:Y:S01]  /*2f80*/  MOV R52, R53 ;  /* 0x0000003500347202 */ /* 0x001fe20000000f00 */
[----:B------:R-:W-:Y:S06]  /*2f90*/  @!P0 BRA `(.L_x_66) ;  /* 0x0000000400048947 */ /* 0x000fec0003800000 */
[----:B------:R-:W-:Y:S01]  /*2fa0*/  ISETP.GE.U32.AND P0, PT, R28, 0xf, PT ;  /* 0x0000000f1c00780c */ /* 0x000fe20003f06070 */
[----:B------:R-:W-:Y:S01]  /*2fb0*/  IMAD.MOV.U32 R4, RZ, RZ, RZ ;  /* 0x000000ffff047224 */ /* 0x000fe200078e00ff */
[----:B------:R-:W-:-:S11]  /*2fc0*/  MOV R52, R53 ;  /* 0x0000003500347202 */ /* 0x000fd60000000f00 */
[----:B------:R-:W-:Y:S05]  /*2fd0*/  @!P0 BRA `(.L_x_67) ;  /* 0x00000000004c8947 */ /* 0x000fea0003800000 */
[----:B------:R-:W-:Y:S01]  /*2fe0*/  IMAD.MOV.U32 R54, RZ, RZ, RZ ;  /* 0x000000ffff367224 */ /* 0x000fe200078e00ff */
[----:B------:R-:W-:-:S07]  /*2ff0*/  MOV R52, R53 ;  /* 0x0000003500347202 */ /* 0x000fce0000000f00 */
.L_x_68:
[----:B------:R-:W-:-:S05]  /*3000*/  IMAD R55, R54, 0x4, R1 ;  /* 0x0000000436377824 */ /* 0x000fca00078e0201 */
[----:B-1-3--:R-:W2:Y:S04]  /*3010*/  LDL.128 R4, [R55] ;  /* 0x0000000037047983 */ /* 0x00aea80000100c00 */
[----:B----4-:R-:W3:Y:S04]  /*3020*/  LDL.128 R8, [R55+0x10] ;  /* 0x0000100037087983 */ /* 0x010ee80000100c00 */
[----:B------:R-:W4:Y:S04]  /*3030*/  LDL.128 R12, [R55+0x20] ;  /* 0x00002000370c7983 */ /* 0x000f280000100c00 */
[----:B------:R-:W4:Y:S01]  /*3040*/  LDL.128 R16, [R55+0x30] ;  /* 0x0000300037107983 */ /* 0x000f220000100c00 */
[----:B------:R-:W-:-:S04]  /*3050*/  IADD3 R54, PT, PT, R54, 0x10, RZ ;  /* 0x0000001036367810 */ /* 0x000fc80007ffe0ff */
[----:B------:R-:W-:Y:S02]  /*3060*/  ISETP.NE.AND P0, PT, R54, R26, PT ;  /* 0x0000001a3600720c */ /* 0x000fe40003f05270 */
[----:B--2---:R-:W-:-:S04]  /*3070*/  FMNMX3 R4, R52, R4, R5, !PT ;  /* 0x0000000434047276 */ /* 0x004fc80007800005 */
[----:B------:R-:W-:-:S04]  /*3080*/  FMNMX3 R4, R4, R6, R7, !PT ;  /* 0x0000000604047276 */ /* 0x000fc80007800007 */
[----:B---3--:R-:W-:-:S04]  /*3090*/  FMNMX3 R4, R4, R8, R9, !PT ;  /* 0x0000000804047276 */ /* 0x008fc80007800009 */
[----:B------:R-:W-:-:S04]  /*30a0*/  FMNMX3 R4, R4, R10, R11, !PT ;  /* 0x0000000a04047276 */ /* 0x000fc8000780000b */
[----:B----4-:R-:W-:-:S04]  /*30b0*/  FMNMX3 R4, R4, R12, R13, !PT ;  /* 0x0000000c04047276 */ /* 0x010fc8000780000d */
[----:B------:R-:W-:-:S04]  /*30c0*/  FMNMX3 R4, R4, R14, R15, !PT ;  /* 0x0000000e04047276 */ /* 0x000fc8000780000f */
[----:B------:R-:W-:-:S04]  /*30d0*/  FMNMX3 R4, R4, R16, R17, !PT ;  /* 0x0000001004047276 */ /* 0x000fc80007800011 */
[----:B------:R-:W-:Y:S01]  /*30e0*/  FMNMX3 R52, R4, R18, R19, !PT ;  /* 0x0000001204347276 */ /* 0x000fe20007800013 */
[----:B------:R-:W-:Y:S06]  /*30f0*/  @P0 BRA `(.L_x_68) ;  /* 0xfffffffc00c00947 */ /* 0x000fec000383ffff */
[----:B------:R-:W-:-:S07]  /*3100*/  IMAD.MOV.U32 R4, RZ, RZ, R26 ;  /* 0x000000ffff047224 */ /* 0x000fce00078e001a */
.L_x_67:
[----:B------:R-:W-:-:S13]  /*3110*/  ISETP.NE.AND P0, PT, R29, RZ, PT ;  /* 0x000000ff1d00720c */ /* 0x000fda0003f05270 */
[----:B------:R-:W-:Y:S05]  /*3120*/  @!P0 BRA `(.L_x_66) ;  /* 0x0000000000a08947 */ /* 0x000fea0003800000 */
[----:B------:R-:W-:Y:S02]  /*3130*/  ISETP.GE.U32.AND P0, PT, R25, 0x7, PT ;  /* 0x000000071900780c */ /* 0x000fe40003f06070 */
[----:B------:R-:W-:-:S11]  /*3140*/  ISETP.NE.AND P1, PT, R30, RZ, PT ;  /* 0x000000ff1e00720c */ /* 0x000fd60003f25270 */
[----:B------:R-:W-:Y:S05]  /*3150*/  @!P0 BRA `(.L_x_69) ;  /* 0x0000000000388947 */ /* 0x000fea0003800000 */
[----:B------:R-:W-:-:S05]  /*3160*/  LEA R5, R4, R1, 0x2 ;  /* 0x0000000104057211 */ /* 0x000fca00078e10ff */
[----:B------:R-:W2:Y:S04]  /*3170*/  LDL R7, [R5] ;  /* 0x0000000005077983 */ /* 0x000ea80000100800 */
[----:B-1-3--:R-:W2:Y:S04]  /*3180*/  LDL R6, [R5+0x4] ;  /* 0x0000040005067983 */ /* 0x00aea80000100800 */
[----:B------:R-:W3:Y:S04]  /*3190*/  LDL R9, [R5+0x8] ;  /* 0x0000080005097983 */ /* 0x000ee80000100800 */
[----:B------:R-:W3:Y:S04]  /*31a0*/  LDL R8, [R5+0xc] ;  /* 0x00000c0005087983 */ /* 0x000ee80000100800 */
[----:B----4-:R-:W4:Y:S04]  /*31b0*/  LDL R11, [R5+0x10] ;  /* 0x00001000050b7983 */ /* 0x010f280000100800 */
[----:B------:R-:W4:Y:S04]  /*31c0*/  LDL R10, [R5+0x14] ;  /* 0x00001400050a7983 */ /* 0x000f280000100800 */
[----:B------:R-:W4:Y:S04]  /*31d0*/  LDL R13, [R5+0x18] ;  /* 0x00001800050d7983 */ /* 0x000f280000100800 */
[----:B------:R-:W4:Y:S01]  /*31e0*/  LDL R12, [R5+0x1c] ;  /* 0x00001c00050c7983 */ /* 0x000f220000100800 */
[----:B------:R-:W-:Y:S01]  /*31f0*/  VIADD R4, R4, 0x8 ;  /* 0x0000000804047836 */ /* 0x000fe20000000000 */
[----:B--2---:R-:W-:-:S04]  /*3200*/  FMNMX3 R6, R52, R7, R6, !PT ;  /* 0x0000000734067276 */ /* 0x004fc80007800006 */
[----:B---3--:R-:W-:-:S04]  /*3210*/  FMNMX3 R6, R6, R9, R8, !PT ;  /* 0x0000000906067276 */ /* 0x008fc80007800008 */
[----:B----4-:R-:W-:-:S04]  /*3220*/  FMNMX3 R6, R6, R11, R10, !PT ;  /* 0x0000000b06067276 */ /* 0x010fc8000780000a */
[----:B------:R-:W-:-:S07]  /*3230*/  FMNMX3 R52, R6, R13, R12, !PT ;  /* 0x0000000d06347276 */ /* 0x000fce000780000c */
.L_x_69:
        /* <DEDUP_REMOVED lines=8> */
[----:B------:R-:W3:Y:S01]  /*32c0*/  LDL R8, [R5+0xc] ;  /* 0x00000c0005087983 */ /* 0x000ee20000100800 */
[----:B------:R-:W-:Y:S01]  /*32d0*/  VIADD R4, R4, 0x4 ;  /* 0x0000000404047836 */ /* 0x000fe20000000000 */
[----:B--2---:R-:W-:-:S04]  /*32e0*/  FMNMX3 R6, R52, R7, R6, !PT ;  /* 0x0000000734067276 */ /* 0x004fc80007800006 */
[----:B---3--:R-:W-:-:S07]  /*32f0*/  FMNMX3 R52, R6, R9, R8, !PT ;  /* 0x0000000906347276 */ /* 0x008fce0007800008 */
.L_x_70:
[----:B------:R-:W-:Y:S05]  /*3300*/  @!P1 BRA `(.L_x_66) ;  /* 0x0000000000289947 */ /* 0x000fea0003800000 */
[----:B------:R-:W-:-:S05]  /*3310*/  LEA R4, R4, R1, 0x2 ;  /* 0x0000000104047211 */ /* 0x000fca00078e10ff */
[----:B------:R-:W2:Y:S01]  /*3320*/  LDL R5, [R4] ;  /* 0x0000000004057983 */ /* 0x000ea20000100800 */
[----:B------:R-:W-:Y:S02]  /*3330*/  ISETP.NE.AND P0, PT, R27, 0x1, PT ;  /* 0x000000011b00780c */ /* 0x000fe40003f05270 */
[----:B--2---:R-:W-:-:S11]  /*3340*/  FMNMX R52, R52, R5, !PT ;  /* 0x0000000534347209 */ /* 0x004fd60007800000 */
[----:B------:R-:W-:Y:S05]  /*3350*/  @!P0 BRA `(.L_x_66) ;  /* 0x0000000000148947 */ /* 0x000fea0003800000 */
[----:B------:R-:W-:Y:S01]  /*3360*/  ISETP.NE.AND P0, PT, R27, 0x2, PT ;  /* 0x000000021b00780c */ /* 0x000fe20003f05270 */
[----:B------:R-:W2:-:S12]  /*3370*/  LDL R5, [R4+0x4] ;  /* 0x0000040004057983 */ /* 0x000e980000100800 */
[----:B------:R-:W3:Y:S01]  /*3380*/  @P0 LDL R7, [R4+0x8] ;  /* 0x0000080004070983 */ /* 0x000ee20000100800 */
[----:B--2---:R-:W-:-:S04]  /*3390*/  FMNMX R52, R52, R5, !PT ;  /* 0x0000000534347209 */ /* 0x004fc80007800000 */
[----:B---3--:R-:W-:-:S07]  /*33a0*/  @P0 FMNMX R52, R52, R7, !PT ;  /* 0x0000000734340209 */ /* 0x008fce0007800000 */
.L_x_66:
[----:B------:R-:W-:Y:S01]  /*33b0*/  VIADD R5, R51, 0x2d80 ;  /* 0x00002d8033057836 */ /* 0x000fe20000000000 */
[----:B------:R-:W-:Y:S01]  /*33c0*/  ISETP.GE.AND P0, PT, R32, 0x1, PT ;  /* 0x000000012000780c */ /* 0x000fe20003f06270 */
[----:B------:R-:W-:-:S03]  /*33d0*/  IMAD.MOV.U32 R10, RZ, RZ, RZ ;  /* 0x000000ffff0a7224 */ /* 0x000fc600078e00ff */
[----:B------:R-:W-:-:S04]  /*33e0*/  LEA R8, R0, R5, 0x18 ;  /* 0x0000000500087211 */ /* 0x000fc800078ec0ff */
[----:B------:R-:W-:-:S05]  /*33f0*/  LEA R8, R23, R8, 0x2 ;  /* 0x0000000817087211 */ /* 0x000fca00078e10ff */
[----:B------:R0:W2:Y:S01]  /*3400*/  LDS R13, [R8] ;  /* 0x00000000080d7984 */ /* 0x0000a20000000800 */
[----:B------:R-:W-:Y:S05]  /*3410*/  @!P0 BRA `(.L_x_71) ;  /* 0x00000004002c8947 */ /* 0x000fea0003800000 */
[----:B------:R-:W-:Y:S01]  /*3420*/  ISETP.GE.U32.AND P0, PT, R28, 0x3, PT ;  /* 0x000000031c00780c */ /* 0x000fe20003f06070 */
[----:B------:R-:W-:Y:S02]  /*3430*/  HFMA2 R10, -RZ, RZ, 0, 0 ;  /* 0x00000000ff0a7431 */ /* 0x000fe400000001ff */
[----:B------:R-:W-:-:S10]  /*3440*/  IMAD.MOV.U32 R4, RZ, RZ, RZ ;  /* 0x000000ffff047224 */ /* 0x000fd400078e00ff */
[----:B------:R-:W-:Y:S05]  /*3450*/  @!P0 BRA `(.L_x_72) ;  /* 0x0000000000948947 */ /* 0x000fea0003800000 */
[----:B------:R-:W-:Y:S01]  /*3460*/  MOV R10, RZ ;  /* 0x000000ff000a7202 */ /* 0x000fe20000000f00 */
[----:B------:R-:W-:-:S07]  /*3470*/  IMAD.MOV.U32 R9, RZ, RZ, RZ ;  /* 0x000000ffff097224 */ /* 0x000fce00078e00ff */
.L_x_73:
[----:B-1--4-:R-:W-:-:S05]  /*3480*/  LEA R11, R9, R1, 0x2 ;  /* 0x00000001090b7211 */ /* 0x012fca00078e10ff */
[----:B-1-3--:R-:W3:Y:S01]  /*3490*/  LDL.128 R4, [R11] ;  /* 0x000000000b047983 */ /* 0x00aee20000100c00 */
[----:B------:R-:W-:Y:S02]  /*34a0*/  VIADD R9, R9, 0x4 ;  /* 0x0000000409097836 */ /* 0x000fe40000000000 */
[--C-:B---3--:R-:W-:Y:S01]  /*34b0*/  FADD R4, R4, -R52.reuse ;  /* 0x8000003404047221 */ /* 0x108fe20000000000 */
[--C-:B------:R-:W-:Y:S01]  /*34c0*/  FADD R5, R5, -R52.reuse ;  /* 0x8000003405057221 */ /* 0x100fe20000000000 */
[--C-:B------:R-:W-:Y:S01]  /*34d0*/  FADD R6, R6, -R52.reuse ;  /* 0x8000003406067221 */ /* 0x100fe20000000000 */
[----:B------:R-:W-:Y:S01]  /*34e0*/  FADD R7, R7, -R52 ;  /* 0x8000003407077221 */ /* 0x000fe20000000000 */
[----:B------:R-:W-:Y:S01]  /*34f0*/  FMUL R12, R4, 1.4426950216293334961 ;  /* 0x3fb8aa3b040c7820 */ /* 0x000fe20000400000 */
[----:B------:R-:W-:Y:S01]  /*3500*/  FMUL R14, R5, 1.4426950216293334961 ;  /* 0x3fb8aa3b050e7820 */ /* 0x000fe20000400000 */
[----:B------:R-:W-:Y:S01]  /*3510*/  FMUL R16, R6, 1.4426950216293334961 ;  /* 0x3fb8aa3b06107820 */ /* 0x000fe20000400000 */
[----:B------:R-:W-:-:S02]  /*3520*/  FMUL R17, R7, 1.4426950216293334961 ;  /* 0x3fb8aa3b07117820 */ /* 0x000fc40000400000 */
[----:B------:R-:W-:Y:S02]  /*3530*/  FSETP.GEU.AND P0, PT, R12, -126, PT ;  /* 0xc2fc00000c00780b */ /* 0x000fe40003f0e000 */
[----:B------:R-:W-:Y:S02]  /*3540*/  FSETP.GEU.AND P1, PT, R14, -126, PT ;  /* 0xc2fc00000e00780b */ /* 0x000fe40003f2e000 */
[----:B------:R-:W-:Y:S02]  /*3550*/  FSETP.GEU.AND P2, PT, R16, -126, PT ;  /* 0xc2fc00001000780b */ /* 0x000fe40003f4e000 */
[----:B------:R-:W-:-:S07]  /*3560*/  FSETP.GEU.AND P3, PT, R17, -126, PT ;  /* 0xc2fc00001100780b */ /* 0x000fce0003f6e000 */
[----:B------:R-:W-:Y:S02]  /*3570*/  @!P0 FMUL R12, R12, 0.5 ;  /* 0x3f0000000c0c8820 */ /* 0x000fe40000400000 */
[----:B------:R-:W-:Y:S02]  /*3580*/  @!P1 FMUL R14, R14, 0.5 ;  /* 0x3f0000000e0e9820 */ /* 0x000fe40000400000 */
[----:B------:R-:W-:Y:S01]  /*3590*/  @!P2 FMUL R16, R16, 0.5 ;  /* 0x3f0000001010a820 */ /* 0x000fe20000400000 */
[----:B------:R-:W1:Y:S01]  /*35a0*/  MUFU.EX2 R4, R12 ;  /* 0x0000000c00047308 */ /* 0x000e620000000800 */
[----:B------:R-:W-:-:S07]  /*35b0*/  @!P3 FMUL R17, R17, 0.5 ;  /* 0x3f0000001111b820 */ /* 0x000fce0000400000 */
[----:B------:R-:W3:Y:S08]  /*35c0*/  MUFU.EX2 R5, R14 ;  /* 0x0000000e00057308 */ /* 0x000ef00000000800 */
[----:B------:R-:W4:Y:S01]  /*35d0*/  MUFU.EX2 R6, R16 ;  /* 0x0000001000067308 */ /* 0x000f220000000800 */
[----:B-1----:R-:W-:Y:S01]  /*35e0*/  @!P0 FMUL R4, R4, R4 ;  /* 0x0000000404048220 */ /* 0x002fe20000400000 */
[----:B------:R-:W-:-:S03]  /*35f0*/  ISETP.NE.AND P0, PT, R9, R22, PT ;  /* 0x000000160900720c */ /* 0x000fc60003f05270 */
[----:B------:R-:W-:-:S03]  /*3600*/  FADD R10, R4, R10 ;  /* 0x0000000a040a7221 */ /* 0x000fc60000000000 */
[----:B------:R-:W1:Y:S01]  /*3610*/  MUFU.EX2 R7, R17 ;  /* 0x0000001100077308 */ /* 0x000e620000000800 */
[----:B---3--:R-:W-:-:S04]  /*3620*/  @!P1 FMUL R5, R5, R5 ;  /* 0x0000000505059220 */ /* 0x008fc80000400000 */
[----:B------:R-:W-:Y:S01]  /*3630*/  FADD R15, R10, R5 ;  /* 0x000000050a0f7221 */ /* 0x000fe20000000000 */
[----:B----4-:R-:W-:-:S04]  /*3640*/  @!P2 FMUL R6, R6, R6 ;  /* 0x000000060606a220 */ /* 0x010fc80000400000 */
[----:B------:R-:W-:Y:S01]  /*3650*/  FADD R10, R15, R6 ;  /* 0x000000060f0a7221 */ /* 0x000fe20000000000 */
[----:B-1----:R-:W-:-:S04]  /*3660*/  @!P3 FMUL R7, R7, R7 ;  /* 0x000000070707b220 */ /* 0x002fc80000400000 */
[----:B------:R-:W-:Y:S01]  /*3670*/  FADD R10, R10, R7 ;  /* 0x000000070a0a7221 */ /* 0x000fe20000000000 */
[----:B------:R1:W-:Y:S01]  /*3680*/  STL.128 [R11], R4 ;  /* 0x000000040b007387 */ /* 0x0003e20000100c00 */
[----:B------:R-:W-:Y:S05]  /*3690*/  @P0 BRA `(.L_x_73) ;  /* 0xfffffffc00780947 */ /* 0x000fea000383ffff */
[----:B-1----:R-:W-:-:S07]  /*36a0*/  MOV R4, R22 ;  /* 0x0000001600047202 */ /* 0x002fce0000000f00 */
.L_x_72:
[----:B------:R-:W-:-:S13]  /*36b0*/  ISETP.NE.AND P0, PT, R27, RZ, PT ;  /* 0x000000ff1b00720c */ /* 0x000fda0003f05270 */
[----:B------:R-:W-:Y:S05]  /*36c0*/  @!P0 BRA `(.L_x_71) ;  /* 0x0000000000808947 */ /* 0x000fea0003800000 */
[----:B------:R-:W-:-:S05]  /*36d0*/  IMAD R4, R4, 0x4, R1 ;  /* 0x0000000404047824 */ /* 0x000fca00078e0201 */
[----:B------:R-:W2:Y:S02]  /*36e0*/  LDL R5, [R4] ;  /* 0x0000000004057983 */ /* 0x000ea40000100800 */
[----:B--2---:R-:W-:-:S04]  /*36f0*/  FADD R5, R5, -R52 ;  /* 0x8000003405057221 */ /* 0x004fc80000000000 */
[----:B------:R-:W-:-:S05]  /*3700*/  FMUL R5, R5, 1.4426950216293334961 ;  /* 0x3fb8aa3b05057820 */ /* 0x000fca0000400000 */
[----:B------:R-:W-:-:S13]  /*3710*/  FSETP.GEU.AND P0, PT, R5, -126, PT ;  /* 0xc2fc00000500780b */ /* 0x000fda0003f0e000 */
[----:B------:R-:W-:-:S04]  /*3720*/  @!P0 FMUL R5, R5, 0.5 ;  /* 0x3f00000005058820 */ /* 0x000fc80000400000 */
[----:B------:R-:W2:Y:S02]  /*3730*/  MUFU.EX2 R7, R5 ;  /* 0x0000000500077308 */ /* 0x000ea40000000800 */
[----:B--2---:R-:W-:Y:S01]  /*3740*/  @!P0 FMUL R7, R7, R7 ;  /* 0x0000000707078220 */ /* 0x004fe20000400000 */
[----:B------:R-:W-:-:S03]  /*3750*/  ISETP.NE.AND P0, PT, R27, 0x1, PT ;  /* 0x000000011b00780c */ /* 0x000fc60003f05270 */
[----:B------:R-:W-:Y:S01]  /*3760*/  FADD R10, R10, R7 ;  /* 0x000000070a0a7221 */ /* 0x000fe20000000000 */
[----:B------:R2:W-:Y:S09]  /*3770*/  STL [R4], R7 ;  /* 0x0000000704007387 */ /* 0x0005f20000100800 */
[----:B------:R-:W-:Y:S05]  /*3780*/  @!P0 BRA `(.L_x_71) ;  /* 0x0000000000508947 */ /* 0x000fea0003800000 */
[----:B------:R-:W2:Y:S02]  /*3790*/  LDL R5, [R4+0x4] ;  /* 0x0000040004057983 */ /* 0x000ea40000100800 */
        /* <DEDUP_REMOVED lines=8> */
[----:B------:R2:W-:Y:S09]  /*3820*/  STL [R4+0x4], R7 ;  /* 0x0000040704007387 */ /* 0x0005f20000100800 */
[----:B------:R-:W-:Y:S05]  /*3830*/  @!P0 BRA `(.L_x_71) ;  /* 0x0000000000248947 */ /* 0x000fea0003800000 */
[----:B------:R-:W2:Y:S02]  /*3840*/  LDL R5, [R4+0x8] ;  /* 0x0000080004057983 */ /* 0x000ea40000100800 */
[----:B--2---:R-:W-:-:S04]  /*3850*/  FADD R5, R5, -R52 ;  /* 0x8000003405057221 */ /* 0x004fc80000000000 */
[----:B------:R-:W-:-:S05]  /*3860*/  FMUL R5, R5, 1.4426950216293334961 ;  /* 0x3fb8aa3b05057820 */ /* 0x000fca0000400000 */
[----:B------:R-:W-:-:S13]  /*3870*/  FSETP.GEU.AND P0, PT, R5, -126, PT ;  /* 0xc2fc00000500780b */ /* 0x000fda0003f0e000 */
[----:B------:R-:W-:-:S04]  /*3880*/  @!P0 FMUL R5, R5, 0.5 ;  /* 0x3f00000005058820 */ /* 0x000fc80000400000 */
[----:B------:R-:W2:Y:S02]  /*3890*/  MUFU.EX2 R7, R5 ;  /* 0x0000000500077308 */ /* 0x000ea40000000800 */
[----:B--2---:R-:W-:-:S04]  /*38a0*/  @!P0 FMUL R7, R7, R7 ;  /* 0x0000000707078220 */ /* 0x004fc80000400000 */
[----:B------:R-:W-:Y:S01]  /*38b0*/  FADD R10, R10, R7 ;  /* 0x000000070a0a7221 */ /* 0x000fe20000000000 */
[----:B------:R2:W-:Y:S06]  /*38c0*/  STL [R4+0x8], R7 ;  /* 0x0000080704007387 */ /* 0x0005ec0000100800 */
.L_x_71:
[----:B--2---:R-:W-:Y:S01]  /*38d0*/  FADD R4, R53, -R52 ;  /* 0x8000003435047221 */ /* 0x004fe20000000000 */
[----:B------:R-:W-:Y:S01]  /*38e0*/  IADD3 R51, PT, PT, R51, 0x2e00, RZ ;  /* 0x00002e0033337810 */ /* 0x000fe20007ffe0ff */
[----:B------:R-:W-:Y:S02]  /*38f0*/  BSSY.RECONVERGENT B0, `(.L_x_74) ;  /* 0x0000033000007945 */ /* 0x000fe40003800200 */
[----:B-1-3--:R-:W-:Y:S01]  /*3900*/  FMUL R6, R4, 1.4426950216293334961 ;  /* 0x3fb8aa3b04067820 */ /* 0x00afe20000400000 */
[----:B------:R-:W-:Y:S01]  /*3910*/  LEA R14, R0, R51, 0x18 ;  /* 0x00000033000e7211 */ /* 0x000fe200078ec0ff */
[----:B------:R-:W1:Y:S03]  /*3920*/  LDC R4, c[0x0][0x3c4] ;  /* 0x0000f100ff047b82 */ /* 0x000e660000000800 */
[----:B------:R-:W-:Y:S01]  /*3930*/  FSETP.GEU.AND P0, PT, R6, -126, PT ;  /* 0xc2fc00000600780b */ /* 0x000fe20003f0e000 */
[----:B------:R-:W-:-:S04]  /*3940*/  IMAD R14, R23, 0x120, R14 ;  /* 0x00000120170e7824 */ /* 0x000fc800078e020e */
[----:B------:R-:W-:-:S08]  /*3950*/  IMAD R12, R41, 0x4, R14 ;  /* 0x00000004290c7824 */ /* 0x000fd000078e020e */
[----:B------:R-:W-:-:S04]  /*3960*/  @!P0 FMUL R6, R6, 0.5 ;  /* 0x3f00000006068820 */ /* 0x000fc80000400000 */
[----:B------:R-:W2:Y:S01]  /*3970*/  MUFU.EX2 R5, R6 ;  /* 0x0000000600057308 */ /* 0x000ea20000000800 */
[----:B-1----:R-:W-:Y:S01]  /*3980*/  ISETP.GE.AND P1, PT, R41, R4, PT ;  /* 0x000000042900720c */ /* 0x002fe20003f26270 */
[----:B--2---:R-:W-:-:S04]  /*3990*/  @!P0 FMUL R5, R5, R5 ;  /* 0x0000000505058220 */ /* 0x004fc80000400000 */
[----:B------:R-:W-:-:S08]  /*39a0*/  FFMA R13, R13, R5, R10 ;  /* 0x000000050d0d7223 */ /* 0x000fd0000000000a */
[----:B------:R-:W-:Y:S05]  /*39b0*/  @P1 BRA `(.L_x_75) ;  /* 0x0000000000981947 */ /* 0x000fea0003800000 */
[----:B------:R-:W-:Y:S01]  /*39c0*/  ISETP.NE.AND P0, PT, R33, RZ, PT ;  /* 0x000000ff2100720c */ /* 0x000fe20003f05270 */
[----:B------:R-:W-:Y:S01]  /*39d0*/  BSSY.RECONVERGENT B1, `(.L_x_76) ;  /* 0x0000013000017945 */ /* 0x000fe20003800200 */
[----:B------:R-:W-:Y:S02]  /*39e0*/  ISETP.GE.U32.AND P1, PT, R38, 0x60, PT ;  /* 0x000000602600780c */ /* 0x000fe40003f26070 */
[----:B------:R-:W-:-:S09]  /*39f0*/  MOV R7, R41 ;  /* 0x0000002900077202 */ /* 0x000fd20000000f00 */
[----:B------:R-:W-:Y:S05]  /*3a00*/  @!P0 BRA `(.L_x_77) ;  /* 0x00000000003c8947 */ /* 0x000fea0003800000 */
[----:B------:R-:W1:Y:S01]  /*3a10*/  LDS R0, [R12] ;  /* 0x000000000c007984 */ /* 0x000e620000000800 */
[----:B------:R-:W-:Y:S01]  /*3a20*/  ISETP.NE.AND P0, PT, R33, 0x1, PT ;  /* 0x000000012100780c */ /* 0x000fe20003f05270 */
[----:B------:R-:W-:Y:S02]  /*3a30*/  IMAD.MOV.U32 R7, RZ, RZ, R37 ;  /* 0x000000ffff077224 */ /* 0x000fe400078e0025 */
[----:B-1----:R-:W-:-:S05]  /*3a40*/  FMUL R9, R5, R0 ;  /* 0x0000000005097220 */ /* 0x002fca0000400000 */
[----:B------:R1:W-:Y:S05]  /*3a50*/  STS [R12], R9 ;  /* 0x000000090c007388 */ /* 0x0003ea0000000800 */
[----:B------:R-:W-:Y:S05]  /*3a60*/  @!P0 BRA `(.L_x_77) ;  /* 0x0000000000248947 */ /* 0x000fea0003800000 */
[----:B------:R-:W-:Y:S01]  /*3a70*/  ISETP.NE.AND P0, PT, R33, 0x2, PT ;  /* 0x000000022100780c */ /* 0x000fe20003f05270 */
[----:B------:R-:W1:Y:S01]  /*3a80*/  LDS R0, [R12+0x80] ;  /* 0x000080000c007984 */ /* 0x000e620000000800 */
[----:B------:R-:W-:-:S11]  /*3a90*/  MOV R7, R36 ;  /* 0x0000002400077202 */ /* 0x000fd60000000f00 */
[----:B------:R-:W4:Y:S01]  /*3aa0*/  @P0 LDS R6, [R12+0x100] ;  /* 0x000100000c060984 */ /* 0x000f220000000800 */
[----:B------:R-:W-:Y:S02]  /*3ab0*/  @P0 IMAD.MOV.U32 R7, RZ, RZ, R35 ;  /* 0x000000ffff070224 */ /* 0x000fe400078e0023 */
[----:B-1----:R-:W-:-:S05]  /*3ac0*/  FMUL R9, R5, R0 ;  /* 0x0000000005097220 */ /* 0x002fca0000400000 */
[----:B------:R2:W-:Y:S01]  /*3ad0*/  STS [R12+0x80], R9 ;  /* 0x000080090c007388 */ /* 0x0005e20000000800 */
[----:B----4-:R-:W-:-:S05]  /*3ae0*/  @P0 FMUL R11, R5, R6 ;  /* 0x00000006050b0220 */ /* 0x010fca0000400000 */
[----:B------:R2:W-:Y:S02]  /*3af0*/  @P0 STS [R12+0x100], R11 ;  /* 0x0001000b0c000388 */ /* 0x0005e40000000800 */
.L_x_77:
[----:B------:R-:W-:Y:S05]  /*3b00*/  BSYNC.RECONVERGENT B1 ;  /* 0x0000000000017941 */ /* 0x000fea0003800200 */
.L_x_76:
[----:B------:R-:W-:Y:S05]  /*3b10*/  @!P1 BRA `(.L_x_75) ;  /* 0x0000000000409947 */ /* 0x000fea0003800000 */
.L_x_78:
[C---:B-1----:R-:W-:Y:S01]  /*3b20*/  LEA R0, R7.reuse, R14, 0x2 ;  /* 0x0000000e07007211 */ /* 0x042fe200078e10ff */
[----:B------:R-:W-:-:S04]  /*3b30*/  VIADD R7, R7, 0x80 ;  /* 0x0000008007077836 */ /* 0x000fc80000000000 */
[----:B------:R-:W1:Y:S01]  /*3b40*/  LDS R6, [R0] ;  /* 0x0000000000067984 */ /* 0x000e620000000800 */
[----:B------:R-:W-:-:S03]  /*3b50*/  ISETP.GE.AND P0, PT, R7, R4, PT ;  /* 0x000000040700720c */ /* 0x000fc60003f06270 */
[----:B------:R-:W4:Y:S04]  /*3b60*/  LDS R10, [R0+0x80] ;  /* 0x00008000000a7984 */ /* 0x000f280000000800 */
[----:B------:R-:W3:Y:S04]  /*3b70*/  LDS R16, [R0+0x100] ;  /* 0x0001000000107984 */ /* 0x000ee80000000800 */
[----:B------:R-:W0:Y:S01]  /*3b80*/  LDS R18, [R0+0x180] ;  /* 0x0001800000127984 */ /* 0x000e220000000800 */
[C---:B-12---:R-:W-:Y:S01]  /*3b90*/  FMUL R9, R5.reuse, R6 ;  /* 0x0000000605097220 */ /* 0x046fe20000400000 */
[----:B----4-:R-:W-:-:S04]  /*3ba0*/  FMUL R11, R5, R10 ;  /* 0x0000000a050b7220 */ /* 0x010fc80000400000 */
[----:B------:R1:W-:Y:S01]  /*3bb0*/  STS [R0], R9 ;  /* 0x0000000900007388 */ /* 0x0003e20000000800 */
[----:B---3--:R-:W-:-:S03]  /*3bc0*/  FMUL R15, R5, R16 ;  /* 0x00000010050f7220 */ /* 0x008fc60000400000 */
[----:B------:R1:W-:Y:S01]  /*3bd0*/  STS [R0+0x80], R11 ;  /* 0x0000800b00007388 */ /* 0x0003e20000000800 */
[----:B0-----:R-:W-:-:S03]  /*3be0*/  FMUL R17, R5, R18 ;  /* 0x0000001205117220 */ /* 0x001fc60000400000 */
[----:B------:R1:W-:Y:S04]  /*3bf0*/  STS [R0+0x100], R15 ;  /* 0x0001000f00007388 */ /* 0x0003e80000000800 */
[----:B------:R1:W-:Y:S01]  /*3c00*/  STS [R0+0x180], R17 ;  /* 0x0001801100007388 */ /* 0x0003e20000000800 */
[----:B------:R-:W-:Y:S05]  /*3c10*/  @!P0 BRA `(.L_x_78) ;  /* 0xfffffffc00c08947 */ /* 0x000fea000383ffff */
.L_x_75:
[----:B------:R-:W-:Y:S05]  /*3c20*/  BSYNC.RECONVERGENT B0 ;  /* 0x0000000000007941 */ /* 0x000fea0003800200 */
.L_x_74:
[----:B------:R-:W-:-:S13]  /*3c30*/  ISETP.GE.AND P0, PT, R32, 0x1, PT ;  /* 0x000000012000780c */ /* 0x000fda0003f06270 */
[----:B------:R-:W-:Y:S05]  /*3c40*/  @!P0 BRA `(.L_x_79) ;  /* 0x0000000c00188947 */ /* 0x000fea0003800000 */
[----:B-12-4-:R-:W-:-:S07]  /*3c50*/  HFMA2 R11, -RZ, RZ, 0, 0 ;  /* 0x00000000ff0b7431 */ /* 0x016fce00000001ff */
.L_x_99:
[----:B-1----:R-:W1:Y:S01]  /*3c60*/  LDCU UR6, c[0x0][0x3c4] ;  /* 0x00007880ff0677ac */ /* 0x002e620008000800 */
[----:B------:R-:W-:Y:S01]  /*3c70*/  BSSY.RECONVERGENT B0, `(.L_x_80) ;  /* 0x00000c0000007945 */ /* 0x000fe20003800200 */
[----:B-1----:R-:W-:-:S13]  /*3c80*/  ISETP.GE.AND P0, PT, R41, UR6, PT ;  /* 0x0000000629007c0c */ /* 0x002fda000bf06270 */
[----:B--2345:R-:W-:Y:S05]  /*3c90*/  @P0 BRA `(.L_x_81) ;  /* 0x0000000800f40947 */ /* 0x03cfea0003800000 */
[----:B------:R-:W-:-:S06]  /*3ca0*/  IMAD R9, R11, 0x4, R1 ;  /* 0x000000040b097824 */ /* 0x000fcc00078e0201 */
[----:B------:R-:W5:Y:S01]  /*3cb0*/  LDL R9, [R9] ;  /* 0x0000000009097983 */ /* 0x000f620000100800 */
[----:B------:R-:W-:Y:S01]  /*3cc0*/  ISETP.NE.AND P0, PT, R33, RZ, PT ;  /* 0x000000ff2100720c */ /* 0x000fe20003f05270 */
[----:B------:R-:W-:Y:S01]  /*3cd0*/  BSSY.RECONVERGENT B3, `(.L_x_82) ;  /* 0x0000055000037945 */ /* 0x000fe20003800200 */
[----:B------:R-:W-:Y:S01]  /*3ce0*/  MOV R0, 0x400 ;  /* 0x0000040000007802 */ /* 0x000fe20000000f00 */
[----:B------:R-:W1:Y:S01]  /*3cf0*/  S2R R5, SR_CgaCtaId ;  /* 0x0000000000057919 */ /* 0x000e620000008800 */
[----:B------:R-:W-:Y:S02]  /*3d00*/  IMAD.MOV.U32 R7, RZ, RZ, R41 ;  /* 0x000000ffff077224 */ /* 0x000fe400078e0029 */
[----:B------:R-:W-:-:S04]  /*3d10*/  IADD3 R0, PT, PT, R0, 0x1b00, RZ ;  /* 0x00001b0000007810 */ /* 0x000fc80007ffe0ff */
[----:B-1----:R-:W-:-:S05]  /*3d20*/  LEA R0, R5, R0, 0x18 ;  /* 0x0000000005007211 */ /* 0x002fca00078ec0ff */
[----:B------:R-:W-:Y:S01]  /*3d30*/  IMAD R10, R11, 0x48, R0 ;  /* 0x000000480b0a7824 */ /* 0x000fe200078e0200 */
[----:B------:R-:W-:Y:S06]  /*3d40*/  @!P0 BRA `(.L_x_83) ;  /* 0x0000000400348947 */ /* 0x000fec0003800000 */
[----:B------:R-:W-:Y:S01]  /*3d50*/  IADD3 R15, PT, PT, R41, R10, RZ ;  /* 0x0000000a290f7210 */ /* 0x000fe20007ffe0ff */
[----:B------:R-:W-:Y:S01]  /*3d60*/  IMAD.MOV.U32 R4, RZ, RZ, 0x3b808081 ;  /* 0x3b808081ff047424 */ /* 0x000fe200078e00ff */
[----:B------:R-:W-:Y:S01]  /*3d70*/  MOV R5, 0x437f0000 ;  /* 0x437f000000057802 */ /* 0x000fe20000000f00 */
[----:B------:R-:W-:Y:S01]  /*3d80*/  BSSY.RECONVERGENT B4, `(.L_x_84) ;  /* 0x000000f000047945 */ /* 0x000fe20003800200 */
[----:B------:R-:W-:Y:S01]  /*3d90*/  ISETP.NE.AND P4, PT, R33, 0x1, PT ;  /* 0x000000012100780c */ /* 0x000fe20003f85270 */
[----:B------:R-:W1:Y:S02]  /*3da0*/  LDS.U8 R0, [R15] ;  /* 0x000000000f007984 */ /* 0x000e640000000000 */
[----:B------:R-:W-:Y:S01]  /*3db0*/  FFMA R5, R4, -R5, 1 ;  /* 0x3f80000004057423 */ /* 0x000fe20000000805 */
[----:B-1----:R-:W-:-:S03]  /*3dc0*/  I2FP.F32.U32 R6, R0 ;  /* 0x0000000000067245 */ /* 0x002fc60000201000 */
[----:B------:R-:W-:Y:S01]  /*3dd0*/  FFMA R0, R5, R4, 0.0039215688593685626984 ;  /* 0x3b80808105007423 */ /* 0x000fe20000000004 */
[----:B------:R-:W1:Y:S03]  /*3de0*/  FCHK P0, R6, 255 ;  /* 0x437f000006007902 */ /* 0x000e660000000000 */
[----:B------:R-:W-:-:S04]  /*3df0*/  FFMA R5, R0, R6, RZ ;  /* 0x0000000600057223 */ /* 0x000fc800000000ff */
[----:B------:R-:W-:-:S04]  /*3e00*/  FFMA R4, R5, -255, R6 ;  /* 0xc37f000005047823 */ /* 0x000fc80000000006 */
[----:B------:R-:W-:Y:S01]  /*3e10*/  FFMA R0, R0, R4, R5 ;  /* 0x0000000400007223 */ /* 0x000fe20000000005 */
[----:B-1----:R-:W-:Y:S06]  /*3e20*/  @!P0 BRA `(.L_x_85) ;  /* 0x0000000000108947 */ /* 0x002fec0003800000 */
[----:B------:R-:W-:Y:S02]  /*3e30*/  HFMA2 R0, -RZ, RZ, 3.748046875, 0 ;  /* 0x437f0000ff007431 */ /* 0x000fe400000001ff */
[----:B------:R-:W-:Y:S01]  /*3e40*/  IMAD.MOV.U32 R5, RZ, RZ, R6 ;  /* 0x000000ffff057224 */ /* 0x000fe200078e0006 */
[----:B------:R-:W-:-:S07]  /*3e50*/  MOV R16, 0x3e70 ;  /* 0x00003e7000107802 */ /* 0x000fce0000000f00 */
[----:B0----5:R-:W-:Y:S05]  /*3e60*/  CALL.REL.NOINC `($__internal_0_$__cuda_sm3x_div_rn_noftz_f32_slowpath) ;  /* 0x0000001800807944 */ /* 0x021fea0003c00000 */
.L_x_85:
[----:B------:R-:W-:Y:S05]  /*3e70*/  BSYNC.RECONVERGENT B4 ;  /* 0x0000000000047941 */ /* 0x000fea0003800200 */
.L_x_84:
[----:B------:R-:W1:Y:S01]  /*3e80*/  LDS R4, [R12] ;  /* 0x000000000c047984 */ /* 0x000e620000000800 */
[----:B------:R-:W-:Y:S01]  /*3e90*/  IMAD.MOV.U32 R5, RZ, RZ, 0x44600000 ;  /* 0x44600000ff057424 */ /* 0x000fe200078e00ff */
[----:B------:R-:W-:-:S03]  /*3ea0*/  MOV R7, R37 ;  /* 0x0000002500077202 */ /* 0x000fc60000000f00 */
[----:B------:R-:W-:-:S04]  /*3eb0*/  FFMA R0, R0, R5, -448 ;  /* 0xc3e0000000007423 */ /* 0x000fc80000000005 */
[----:B-----5:R-:W-:-:S04]  /*3ec0*/  FMUL R0, R45, R0 ;  /* 0x000000002d007220 */ /* 0x020fc80000400000 */
[----:B-1----:R-:W-:-:S05]  /*3ed0*/  FFMA R5, R9, R0, R4 ;  /* 0x0000000009057223 */ /* 0x002fca0000000004 */
[----:B------:R1:W-:Y:S01]  /*3ee0*/  STS [R12], R5 ;  /* 0x000000050c007388 */ /* 0x0003e20000000800 */
[----:B------:R-:W-:Y:S05]  /*3ef0*/  @!P4 BRA `(.L_x_83) ;  /* 0x0000000000c8c947 */ /* 0x000fea0003800000 */
[----:B------:R-:W2:Y:S01]  /*3f00*/  LDS.U8 R0, [R15+0x20] ;  /* 0x000020000f007984 */ /* 0x000ea20000000000 */
[----:B-1----:R-:W-:Y:S02]  /*3f10*/  HFMA2 R5, -RZ, RZ, 3.748046875, 0 ;  /* 0x437f0000ff057431 */ /* 0x002fe400000001ff */
[----:B------:R-:W-:Y:S01]  /*3f20*/  IMAD.MOV.U32 R4, RZ, RZ, 0x3b808081 ;  /* 0x3b808081ff047424 */ /* 0x000fe200078e00ff */
[----:B------:R-:W-:Y:S01]  /*3f30*/  BSSY.RECONVERGENT B4, `(.L_x_86) ;  /* 0x000000e000047945 */ /* 0x000fe20003800200 */
[----:B------:R-:W-:Y:S02]  /*3f40*/  ISETP.NE.AND P4, PT, R33, 0x2, PT ;  /* 0x000000022100780c */ /* 0x000fe40003f85270 */
[----:B------:R-:W-:Y:S01]  /*3f50*/  FFMA R5, R4, -R5, 1 ;  /* 0x3f80000004057423 */ /* 0x000fe20000000805 */
[----:B--2---:R-:W-:-:S03]  /*3f60*/  I2FP.F32.U32 R6, R0 ;  /* 0x0000000000067245 */ /* 0x004fc60000201000 */
[----:B------:R-:W-:Y:S01]  /*3f70*/  FFMA R0, R5, R4, 0.0039215688593685626984 ;  /* 0x3b80808105007423 */ /* 0x000fe20000000004 */
[----:B------:R-:W1:Y:S03]  /*3f80*/  FCHK P0, R6, 255 ;  /* 0x437f000006007902 */ /* 0x000e660000000000 */
[----:B------:R-:W-:-:S04]  /*3f90*/  FFMA R5, R0, R6, RZ ;  /* 0x0000000600057223 */ /* 0x000fc800000000ff */
[----:B------:R-:W-:-:S04]  /*3fa0*/  FFMA R4, R5, -255, R6 ;  /* 0xc37f000005047823 */ /* 0x000fc80000000006 */
[----:B------:R-:W-:Y:S01]  /*3fb0*/  FFMA R0, R0, R4, R5 ;  /* 0x0000000400007223 */ /* 0x000fe20000000005 */
[----:B-1----:R-:W-:Y:S06]  /*3fc0*/  @!P0 BRA `(.L_x_87) ;  /* 0x0000000000108947 */ /* 0x002fec0003800000 */
[----:B------:R-:W-:Y:S01]  /*3fd0*/  IMAD.MOV.U32 R5, RZ, RZ, R6 ;  /* 0x000000ffff057224 */ /* 0x000fe200078e0006 */
[----:B------:R-:W-:Y:S02]  /*3fe0*/  MOV R0, 0x437f0000 ;  /* 0x437f000000007802 */ /* 0x000fe40000000f00 */
[----:B------:R-:W-:-:S07]  /*3ff0*/  MOV R16, 0x4010 ;  /* 0x0000401000107802 */ /* 0x000fce0000000f00 */
[----:B0-----:R-:W-:Y:S05]  /*4000*/  CALL.REL.NOINC `($__internal_0_$__cuda_sm3x_div_rn_noftz_f32_slowpath) ;  /* 0x0000001800187944 */ /* 0x001fea0003c00000 */
.L_x_87:
[----:B------:R-:W-:Y:S05]  /*4010*/  BSYNC.RECONVERGENT B4 ;  /* 0x0000000000047941 */ /* 0x000fea0003800200 */
.L_x_86:
[----:B------:R-:W1:Y:S01]  /*4020*/  LDS R4, [R12+0x80] ;  /* 0x000080000c047984 */ /* 0x000e620000000800 */
[----:B------:R-:W-:Y:S01]  /*4030*/  IMAD.MOV.U32 R5, RZ, RZ, 0x44600000 ;  /* 0x44600000ff057424 */ /* 0x000fe200078e00ff */
[----:B------:R-:W-:-:S03]  /*4040*/  MOV R7, R36 ;  /* 0x0000002400077202 */ /* 0x000fc60000000f00 */
[----:B------:R-:W-:-:S04]  /*4050*/  FFMA R0, R0, R5, -448 ;  /* 0xc3e0000000007423 */ /* 0x000fc80000000005 */
[----:B------:R-:W-:-:S04]  /*4060*/  FMUL R0, R45, R0 ;  /* 0x000000002d007220 */ /* 0x000fc80000400000 */
[----:B-1----:R-:W-:-:S05]  /*4070*/  FFMA R5, R9, R0, R4 ;  /* 0x0000000009057223 */ /* 0x002fca0000000004 */
[----:B------:R2:W-:Y:S01]  /*4080*/  STS [R12+0x80], R5 ;  /* 0x000080050c007388 */ /* 0x0005e20000000800 */
[----:B------:R-:W-:Y:S05]  /*4090*/  @!P4 BRA `(.L_x_83) ;  /* 0x000000000060c947 */ /* 0x000fea0003800000 */
[----:B------:R-:W1:Y:S01]  /*40a0*/  LDS.U8 R15, [R15+0x40] ;  /* 0x000040000f0f7984 */ /* 0x000e620000000000 */
[----:B--2---:R-:W-:Y:S02]  /*40b0*/  HFMA2 R5, -RZ, RZ, 3.748046875, 0 ;  /* 0x437f0000ff057431 */ /* 0x004fe400000001ff */
[----:B------:R-:W-:Y:S01]  /*40c0*/  IMAD.MOV.U32 R0, RZ, RZ, 0x3b808081 ;  /* 0x3b808081ff007424 */ /* 0x000fe200078e00ff */
[----:B------:R-:W-:Y:S03]  /*40d0*/  BSSY.RECONVERGENT B4, `(.L_x_88) ;  /* 0x000000d000047945 */ /* 0x000fe60003800200 */
[----:B------:R-:W-:-:S04]  /*40e0*/  FFMA R5, R0, -R5, 1 ;  /* 0x3f80000000057423 */ /* 0x000fc80000000805 */
[----:B------:R-:W-:Y:S01]  /*40f0*/  FFMA R0, R5, R0, 0.0039215688593685626984 ;  /* 0x3b80808105007423 */ /* 0x000fe20000000000 */
[----:B-1----:R-:W-:-:S04]  /*4100*/  I2FP.F32.U32 R6, R15 ;  /* 0x0000000f00067245 */ /* 0x002fc80000201000 */
[----:B------:R-:W1:Y:S01]  /*4110*/  FCHK P0, R6, 255 ;  /* 0x437f000006007902 */ /* 0x000e620000000000 */
        /* <DEDUP_REMOVED lines=8> */
.L_x_89:
[----:B------:R-:W-:Y:S05]  /*41a0*/  BSYNC.RECONVERGENT B4 ;  /* 0x0000000000047941 */ /* 0x000fea0003800200 */
.L_x_88:
[----:B------:R-:W1:Y:S01]  /*41b0*/  LDS R4, [R12+0x100] ;  /* 0x000100000c047984 */ /* 0x000e620000000800 */
[----:B------:R-:W-:Y:S01]  /*41c0*/  IMAD.MOV.U32 R5, RZ, RZ, 0x44600000 ;  /* 0x44600000ff057424 */ /* 0x000fe200078e00ff */
[----:B------:R-:W-:-:S03]  /*41d0*/  MOV R7, R35 ;  /* 0x0000002300077202 */ /* 0x000fc60000000f00 */
[----:B------:R-:W-:-:S04]  /*41e0*/  FFMA R0, R0, R5, -448 ;  /* 0xc3e0000000007423 */ /* 0x000fc80000000005 */
[----:B------:R-:W-:-:S04]  /*41f0*/  FMUL R0, R45, R0 ;  /* 0x000000002d007220 */ /* 0x000fc80000400000 */
[----:B-1----:R-:W-:-:S05]  /*4200*/  FFMA R5, R9, R0, R4 ;  /* 0x0000000009057223 */ /* 0x002fca0000000004 */
[----:B------:R3:W-:Y:S02]  /*4210*/  STS [R12+0x100], R5 ;  /* 0x000100050c007388 */ /* 0x0007e40000000800 */
.L_x_83:
[----:B------:R-:W-:Y:S05]  /*4220*/  BSYNC.RECONVERGENT B3 ;  /* 0x0000000000037941 */ /* 0x000fea0003800200 */
.L_x_82:
[----:B------:R-:W-:-:S13]  /*4230*/  ISETP.GE.U32.AND P0, PT, R38, 0x60, PT ;  /* 0x000000602600780c */ /* 0x000fda0003f06070 */
[----:B------:R-:W-:Y:S05]  /*4240*/  @!P0 BRA `(.L_x_81) ;  /* 0x0000000400888947 */ /* 0x000fea0003800000 */
.L_x_98:
[----:B------:R-:W-:Y:S02]  /*4250*/  IMAD.IADD R15, R10, 0x1, R7 ;  /* 0x000000010a0f7824 */ /* 0x000fe400078e0207 */
[----:B------:R-:W-:Y:S02]  /*4260*/  HFMA2 R4, -RZ, RZ, 0.9375, -7.688999176025390625e-06 ;  /* 0x3b808081ff047431 */ /* 0x000fe400000001ff */
[----:B-123--:R-:W-:Y:S01]  /*4270*/  IMAD.MOV.U32 R5, RZ, RZ, 0x437f0000 ;  /* 0x437f0000ff057424 */ /* 0x00efe200078e00ff */
[----:B------:R-:W-:Y:S01]  /*4280*/  BSSY.RECONVERGENT B3, `(.L_x_90) ;  /* 0x000000e000037945 */ /* 0x000fe20003800200 */
[----:B----4-:R-:W1:Y:S02]  /*4290*/  LDS.U8 R0, [R15] ;  /* 0x000000000f007984 */ /* 0x010e640000000000 */
        /* <DEDUP_REMOVED lines=8> */
[----:B------:R-:W-:Y:S01]  /*4320*/  MOV R5, R6 ;  /* 0x0000000600057202 */ /* 0x000fe20000000f00 */
[----:B------:R-:W-:Y:S01]  /*4330*/  IMAD.MOV.U32 R0, RZ, RZ, 0x437f0000 ;  /* 0x437f0000ff007424 */ /* 0x000fe200078e00ff */
[----:B------:R-:W-:-:S07]  /*4340*/  MOV R16, 0x4360 ;  /* 0x0000436000107802 */ /* 0x000fce0000000f00 */
[----:B0----5:R-:W-:Y:S05]  /*4350*/  CALL.REL.NOINC `($__internal_0_$__cuda_sm3x_div_rn_noftz_f32_slowpath) ;  /* 0x0000001400447944 */ /* 0x021fea0003c00000 */
.L_x_91:
[----:B------:R-:W-:Y:S05]  /*4360*/  BSYNC.RECONVERGENT B3 ;  /* 0x0000000000037941 */ /* 0x000fea0003800200 */
.L_x_90:
[----:B------:R-:W-:Y:S01]  /*4370*/  LEA R17, R7, R14, 0x2 ;  /* 0x0000000e07117211 */ /* 0x000fe200078e10ff */
[----:B------:R-:W-:Y:S01]  /*4380*/  IMAD.MOV.U32 R5, RZ, RZ, 0x44600000 ;  /* 0x44600000ff057424 */ /* 0x000fe200078e00ff */
[----:B------:R-:W-:Y:S01]  /*4390*/  BSSY.RECONVERGENT B3, `(.L_x_92) ;  /* 0x0000015000037945 */ /* 0x000fe20003800200 */
[----:B------:R-:W-:Y:S02]  /*43a0*/  IMAD.MOV.U32 R6, RZ, RZ, 0x437f0000 ;  /* 0x437f0000ff067424 */ /* 0x000fe400078e00ff */
[----:B------:R-:W1:Y:S01]  /*43b0*/  LDS R4, [R17] ;  /* 0x0000000011047984 */ /* 0x000e620000000800 */
[----:B------:R-:W-:Y:S01]  /*43c0*/  FFMA R0, R0, R5, -448 ;  /* 0xc3e0000000007423 */ /* 0x000fe20000000005 */
[----:B------:R-:W-:-:S03]  /*43d0*/  MOV R5, 0x3b808081 ;  /* 0x3b80808100057802 */ /* 0x000fc60000000f00 */
[----:B-----5:R-:W-:Y:S02]  /*43e0*/  FMUL R0, R45, R0 ;  /* 0x000000002d007220 */ /* 0x020fe40000400000 */
[----:B------:R-:W-:Y:S02]  /*43f0*/  FFMA R6, R5, -R6, 1 ;  /* 0x3f80000005067423 */ /* 0x000fe40000000806 */
[----:B-1----:R-:W-:-:S05]  /*4400*/  FFMA R4, R9, R0, R4 ;  /* 0x0000000009047223 */ /* 0x002fca0000000004 */
[----:B------:R-:W-:Y:S04]  /*4410*/  STS [R17], R4 ;  /* 0x0000000411007388 */ /* 0x000fe80000000800 */
[----:B------:R-:W1:Y:S02]  /*4420*/  LDS.U8 R0, [R15+0x20] ;  /* 0x000020000f007984 */ /* 0x000e640000000000 */
[----:B-1----:R-:W-:Y:S01]  /*4430*/  I2FP.F32.U32 R16, R0 ;  /* 0x0000000000107245 */ /* 0x002fe20000201000 */
[----:B------:R-:W-:-:S03]  /*4440*/  FFMA R0, R6, R5, 0.0039215688593685626984 ;  /* 0x3b80808106007423 */ /* 0x000fc60000000005 */
[----:B------:R-:W1:Y:S01]  /*4450*/  FCHK P0, R16, 255 ;  /* 0x437f000010007902 */ /* 0x000e620000000000 */
[----:B------:R-:W-:-:S04]  /*4460*/  FFMA R5, R0, R16, RZ ;  /* 0x0000001000057223 */ /* 0x000fc800000000ff */
[----:B------:R-:W-:-:S04]  /*4470*/  FFMA R6, R5, -255, R16 ;  /* 0xc37f000005067823 */ /* 0x000fc80000000010 */
[----:B------:R-:W-:Y:S01]  /*4480*/  FFMA R0, R0, R6, R5 ;  /* 0x0000000600007223 */ /* 0x000fe20000000005 */
[----:B-1----:R-:W-:Y:S06]  /*4490*/  @!P0 BRA `(.L_x_93) ;  /* 0x0000000000108947 */ /* 0x002fec0003800000 */
[----:B------:R-:W-:Y:S01]  /*44a0*/  MOV R5, R16 ;  /* 0x0000001000057202 */ /* 0x000fe20000000f00 */
[----:B------:R-:W-:Y:S01]  /*44b0*/  IMAD.MOV.U32 R0, RZ, RZ, 0x437f0000 ;  /* 0x437f0000ff007424 */ /* 0x000fe200078e00ff */
[----:B------:R-:W-:-:S07]  /*44c0*/  MOV R16, 0x44e0 ;  /* 0x000044e000107802 */ /* 0x000fce0000000f00 */
[----:B0-----:R-:W-:Y:S05]  /*44d0*/  CALL.REL.NOINC `($__internal_0_$__cuda_sm3x_div_rn_noftz_f32_slowpath) ;  /* 0x0000001000e47944 */ /* 0x001fea0003c00000 */
.L_x_93:
[----:B------:R-:W-:Y:S05]  /*44e0*/  BSYNC.RECONVERGENT B3 ;  /* 0x0000000000037941 */ /* 0x000fea0003800200 */
.L_x_92:
[----:B------:R-:W1:Y:S01]  /*44f0*/  LDS R4, [R17+0x80] ;  /* 0x0000800011047984 */ /* 0x000e620000000800 */
[----:B------:R-:W-:Y:S01]  /*4500*/  HFMA2 R5, -RZ, RZ, 4.375, 0 ;  /* 0x44600000ff057431 */ /* 0x000fe200000001ff */
[----:B------:R-:W-:Y:S01]  /*4510*/  MOV R6, 0x437f0000 ;  /* 0x437f000000067802 */ /* 0x000fe20000000f00 */
[----:B------:R-:W-:Y:S03]  /*4520*/  BSSY.RECONVERGENT B3, `(.L_x_94) ;  /* 0x0000013000037945 */ /* 0x000fe60003800200 */
[----:B------:R-:W-:Y:S01]  /*4530*/  FFMA R0, R0, R5, -448 ;  /* 0xc3e0000000007423 */ /* 0x000fe20000000005 */
[----:B------:R-:W-:-:S03]  /*4540*/  IMAD.MOV.U32 R5, RZ, RZ, 0x3b808081 ;  /* 0x3b808081ff057424 */ /* 0x000fc600078e00ff */
[----:B------:R-:W-:Y:S01]  /*4550*/  FMUL R0, R45, R0 ;  /* 0x000000002d007220 */ /* 0x000fe20000400000 */
[----:B------:R-:W-:-:S03]  /*4560*/  FFMA R6, R5, -R6, 1 ;  /* 0x3f80000005067423 */ /* 0x000fc60000000806 */
[----:B-1----:R-:W-:-:S05]  /*4570*/  FFMA R4, R9, R0, R4 ;  /* 0x0000000009047223 */ /* 0x002fca0000000004 */
[----:B------:R-:W-:Y:S04]  /*4580*/  STS [R17+0x80], R4 ;  /* 0x0000800411007388 */ /* 0x000fe80000000800 */
        /* <DEDUP_REMOVED lines=12> */
.L_x_95:
[----:B------:R-:W-:Y:S05]  /*4650*/  BSYNC.RECONVERGENT B3 ;  /* 0x0000000000037941 */ /* 0x000fea0003800200 */
.L_x_94:
[----:B------:R-:W1:Y:S01]  /*4660*/  LDS R4, [R17+0x100] ;  /* 0x0001000011047984 */ /* 0x000e620000000800 */
[----:B------:R-:W-:Y:S01]  /*4670*/  IMAD.MOV.U32 R5, RZ, RZ, 0x44600000 ;  /* 0x44600000ff057424 */ /* 0x000fe200078e00ff */
[----:B------:R-:W-:Y:S03]  /*4680*/  BSSY.RECONVERGENT B3, `(.L_x_96) ;  /* 0x0000014000037945 */ /* 0x000fe60003800200 */
[----:B------:R-:W-:Y:S01]  /*4690*/  FFMA R0, R0, R5, -448 ;  /* 0xc3e0000000007423 */ /* 0x000fe20000000005 */
[----:B------:R-:W-:-:S03]  /*46a0*/  IMAD.MOV.U32 R5, RZ, RZ, 0x437f0000 ;  /* 0x437f0000ff057424 */ /* 0x000fc600078e00ff */
[----:B------:R-:W-:-:S04]  /*46b0*/  FMUL R0, R45, R0 ;  /* 0x000000002d007220 */ /* 0x000fc80000400000 */
[----:B-1----:R-:W-:Y:S01]  /*46c0*/  FFMA R4, R9, R0, R4 ;  /* 0x0000000009047223 */ /* 0x002fe20000000004 */
[----:B------:R-:W-:-:S04]  /*46d0*/  HFMA2 R0, -RZ, RZ, 0.9375, -7.688999176025390625e-06 ;  /* 0x3b808081ff007431 */ /* 0x000fc800000001ff */
[----:B------:R-:W-:Y:S04]  /*46e0*/  STS [R17+0x100], R4 ;  /* 0x0001000411007388 */ /* 0x000fe80000000800 */
[----:B------:R-:W1:Y:S01]  /*46f0*/  LDS.U8 R15, [R15+0x60] ;  /* 0x000060000f0f7984 */ /* 0x000e620000000000 */
        /* <DEDUP_REMOVED lines=12> */
.L_x_97:
[----:B------:R-:W-:Y:S05]  /*47c0*/  BSYNC.RECONVERGENT B3 ;  /* 0x0000000000037941 */ /* 0x000fea0003800200 */
.L_x_96:
[----:B------:R-:W1:Y:S01]  /*47d0*/  LDS R4, [R17+0x180] ;  /* 0x0001800011047984 */ /* 0x000e620000000800 */
[----:B------:R-:W-:Y:S01]  /*47e0*/  MOV R5, 0x44600000 ;  /* 0x4460000000057802 */ /* 0x000fe20000000f00 */
[----:B------:R-:W2:Y:S01]  /*47f0*/  LDCU UR6, c[0x0][0x3c4] ;  /* 0x00007880ff0677ac */ /* 0x000ea20008000800 */
[----:B------:R-:W-:-:S03]  /*4800*/  VIADD R7, R7, 0x80 ;  /* 0x0000008007077836 */ /* 0x000fc60000000000 */
[----:B------:R-:W-:-:S04]  /*4810*/  FFMA R0, R0, R5, -448 ;  /* 0xc3e0000000007423 */ /* 0x000fc80000000005 */
[----:B------:R-:W-:Y:S01]  /*4820*/  FMUL R0, R45, R0 ;  /* 0x000000002d007220 */ /* 0x000fe20000400000 */
[----:B--2---:R-:W-:-:S03]  /*4830*/  ISETP.GE.AND P0, PT, R7, UR6, PT ;  /* 0x0000000607007c0c */ /* 0x004fc6000bf06270 */
[----:B-1----:R-:W-:-:S05]  /*4840*/  FFMA R0, R9, R0, R4 ;  /* 0x0000000009007223 */ /* 0x002fca0000000004 */
[----:B------:R4:W-:Y:S05]  /*4850*/  STS [R17+0x180], R0 ;  /* 0x0001800011007388 */ /* 0x0009ea0000000800 */
[----:B------:R-:W-:Y:S05]  /*4860*/  @!P0 BRA `(.L_x_98) ;  /* 0xfffffff800788947 */ /* 0x000fea000383ffff */
.L_x_81:
[----:B------:R-:W-:Y:S05]  /*4870*/  BSYNC.RECONVERGENT B0 ;  /* 0x0000000000007941 */ /* 0x000fea0003800200 */
.L_x_80:
[----:B------:R-:W-:-:S04]  /*4880*/  IADD3 R11, PT, PT, R11, 0x1, RZ ;  /* 0x000000010b0b7810 */ /* 0x000fc80007ffe0ff */
[----:B------:R-:W-:-:S13]  /*4890*/  ISETP.GE.AND P0, PT, R11, R32, PT ;  /* 0x000000200b00720c */ /* 0x000fda0003f06270 */
[----:B------:R-:W-:Y:S05]  /*48a0*/  @!P0 BRA `(.L_x_99) ;  /* 0xfffffff000ec8947 */ /* 0x000fea000383ffff */
.L_x_79:
[----:B------:R-:W-:Y:S01]  /*48b0*/  ISETP.NE.AND P0, PT, R41, RZ, PT ;  /* 0x000000ff2900720c */ /* 0x000fe20003f05270 */
[----:B------:R-:W-:-:S12]  /*48c0*/  VIADD R23, R23, 0x8 ;  /* 0x0000000817177836 */ /* 0x000fd80000000000 */
[----:B------:R0:W-:Y:S04]  /*48d0*/  @!P0 STS [R49], R52 ;  /* 0x0000003431008388 */ /* 0x0001e80000000800 */
[----:B------:R0:W-:Y:S01]  /*48e0*/  @!P0 STS [R8], R13 ;  /* 0x0000000d08008388 */ /* 0x0001e20000000800 */
[----:B------:R-:W-:-:S13]  /*48f0*/  ISETP.GE.AND P0, PT, R23, R48, PT ;  /* 0x000000301700720c */ /* 0x000fda0003f06270 */
[----:B0-----:R-:W-:Y:S05]  /*4900*/  @!P0 BRA `(.L_x_100) ;  /* 0xffffffcc00cc8947 */ /* 0x001fea000383ffff */
.L_x_27:
[----:B------:R-:W-:Y:S05]  /*4910*/  WARPSYNC.ALL ;  /* 0x0000000000007948 */ /* 0x000fea0003800000 */
[----:B------:R-:W-:Y:S06]  /*4920*/  BAR.SYNC.DEFER_BLOCKING 0x0 ;  /* 0x0000000000007b1d */ /* 0x000fec0000010000 */
[----:B------:R-:W-:Y:S05]  /*4930*/  @P5 BRA `(.L_x_101) ;  /* 0xffffffc800745947 */ /* 0x000fea000383ffff */
.L_x_23:
[----:B------:R-:W-:-:S13]  /*4940*/  ISETP.GE.U32.AND P0, PT, R43, R48, PT ;  /* 0x000000302b00720c */ /* 0x000fda0003f06070 */
[----:B------:R-:W-:Y:S05]  /*4950*/  @P0 EXIT ;  /* 0x000000000000094d */ /* 0x000fea0003800000 */
[----:B------:R-:W0:Y:S01]  /*4960*/  LDCU UR7, c[0x0][0x3c0] ;  /* 0x00007800ff0777ac */ /* 0x000e220008000800 */
[----:B-12-4-:R-:W-:Y:S02]  /*4970*/  LOP3.LUT R11, RZ, R41, RZ, 0x33, !PT ;  /* 0x00000029ff0b7212 */ /* 0x016fe400078e33ff */
[C---:B-----5:R-:W-:Y:S01]  /*4980*/  LOP3.LUT R9, R41.reuse, 0x20, RZ, 0xfc, !PT ;  /* 0x0000002029097812 */ /* 0x060fe200078efcff */
[----:B------:R-:W1:Y:S01]  /*4990*/  LDCU UR10, c[0x0][0x3c4] ;  /* 0x00007880ff0a77ac */ /* 0x000e620008000800 */
[C---:B------:R-:W-:Y:S02]  /*49a0*/  LOP3.LUT R8, R41.reuse, 0x40, RZ, 0xfc, !PT ;  /* 0x0000004029087812 */ /* 0x040fe400078efcff */
[----:B------:R-:W-:Y:S01]  /*49b0*/  LOP3.LUT R7, R41, 0x60, RZ, 0xfc, !PT ;  /* 0x0000006029077812 */ /* 0x000fe200078efcff */
[----:B------:R-:W2:Y:S01]  /*49c0*/  LDCU.64 UR4, c[0x0][0x3b0] ;  /* 0x00007600ff0477ac */ /* 0x000ea20008000a00 */
[----:B------:R-:W4:Y:S01]  /*49d0*/  LDCU UR12, c[0x0][0x3c4] ;  /* 0x00007880ff0c77ac */ /* 0x000f220008000800 */
[----:B0-----:R-:W-:-:S02]  /*49e0*/  USHF.R.S32.HI UR6, URZ, 0x1f, UR7 ;  /* 0x0000001fff067899 */ /* 0x001fc40008011407 */
[----:B---3--:R-:W-:Y:S02]  /*49f0*/  IMAD R5, R42, UR7, RZ ;  /* 0x000000072a057c24 */ /* 0x008fe4000f8e02ff */
[----:B------:R-:W-:Y:S01]  /*4a00*/  IMAD.WIDE.U32 R22, R20, UR7, RZ ;  /* 0x0000000714167c25 */ /* 0x000fe2000f8e00ff */
[----:B-1----:R-:W-:-:S03]  /*4a10*/  IADD3 R11, PT, PT, R11, UR10, RZ ;  /* 0x0000000a0b0b7c10 */ /* 0x002fc6000fffe0ff */
[----:B------:R-:W-:Y:S01]  /*4a20*/  IMAD R5, R20, UR6, R5 ;  /* 0x0000000614057c24 */ /* 0x000fe2000f8e0205 */
[----:B--2---:R-:W-:Y:S01]  /*4a30*/  UIADD3 UR4, UP0, UPT, UR4, 0x80, URZ ;  /* 0x0000008004047890 */ /* 0x004fe2000ff1e0ff */
[----:B------:R-:W-:Y:S02]  /*4a40*/  LOP3.LUT R10, R11, 0x60, RZ, 0xc0, !PT ;  /* 0x000000600b0a7812 */ /* 0x000fe400078ec0ff */
[----:B------:R-:W-:Y:S01]  /*4a50*/  IMAD.IADD R14, R23, 0x1, R5 ;  /* 0x00000001170e7824 */ /* 0x000fe200078e0205 */
[----:B----4-:R-:W-:-:S12]  /*4a60*/  UIADD3.X UR5, UPT, UPT, URZ, UR5, URZ, UP0, !UPT ;  /* 0x00000005ff057290 */ /* 0x010fd800087fe4ff */
.L_x_121:
[----:B0-----:R-:W0:Y:S01]  /*4a70*/  LDCU UR6, c[0x0][0x3c4] ;  /* 0x00007880ff0677ac */ /* 0x001e220008000800 */
[----:B------:R-:W-:Y:S01]  /*4a80*/  BSSY.RECONVERGENT B0, `(.L_x_102) ;  /* 0x00000b7000007945 */ /* 0x000fe20003800200 */
[----:B0-----:R-:W-:-:S13]  /*4a90*/  ISETP.GE.AND P0, PT, R41, UR6, PT ;  /* 0x0000000629007c0c */ /* 0x001fda000bf06270 */
[----:B-123--:R-:W-:Y:S05]  /*4aa0*/  @P0 BRA `(.L_x_103) ;  /* 0x0000000800d00947 */ /* 0x00efea0003800000 */
[----:B------:R-:W0:Y:S01]  /*4ab0*/  S2R R5, SR_CgaCtaId ;  /* 0x0000000000057919 */ /* 0x000e220000008800 */
[----:B------:R-:W-:Y:S01]  /*4ac0*/  MOV R0, 0x400 ;  /* 0x0000040000007802 */ /* 0x000fe20000000f00 */
[----:B------:R-:W-:Y:S01]  /*4ad0*/  BSSY.RECONVERGENT B3, `(.L_x_104) ;  /* 0x000004f000037945 */ /* 0x000fe20003800200 */
[----:B------:R-:W-:Y:S01]  /*4ae0*/  ISETP.NE.AND P0, PT, R10, 0x60, PT ;  /* 0x000000600a00780c */ /* 0x000fe20003f05270 */
[----:B------:R-:W-:Y:S01]  /*4af0*/  IMAD.MOV.U32 R20, RZ, RZ, R41 ;  /* 0x000000ffff147224 */ /* 0x000fe200078e0029 */
[----:B------:R-:W-:Y:S02]  /*4b00*/  IADD3 R4, PT, PT, R0, 0x2d80, RZ ;  /* 0x00002d8000047810 */ /* 0x000fe40007ffe0ff */
[----:B------:R-:W-:Y:S02]  /*4b10*/  LEA R13, R50, R43, 0x5 ;  /* 0x0000002b320d7211 */ /* 0x000fe400078e28ff */
[----:B0-----:R-:W-:-:S05]  /*4b20*/  LEA R4, R5, R4, 0x18 ;  /* 0x0000000405047211 */ /* 0x001fca00078ec0ff */
[----:B------:R-:W-:-:S06]  /*4b30*/  IMAD R15, R43, 0x4, R4 ;  /* 0x000000042b0f7824 */ /* 0x000fcc00078e0204 */
[----:B------:R-:W0:Y:S01]  /*4b40*/  LDS R15, [R15] ;  /* 0x000000000f0f7984 */ /* 0x000e220000000800 */
[----:B------:R-:W-:Y:S05]  /*4b50*/  @!P0 BRA `(.L_x_105) ;  /* 0x0000000400188947 */ /* 0x000fea0003800000 */
[----:B------:R-:W-:Y:S01]  /*4b60*/  IADD3 R0, PT, PT, R0, 0x2e00, RZ ;  /* 0x00002e0000007810 */ /* 0x000fe20007ffe0ff */
[----:B------:R-:W-:Y:S03]  /*4b70*/  BSSY.RECONVERGENT B4, `(.L_x_106) ;  /* 0x0000010000047945 */ /* 0x000fe60003800200 */
[----:B------:R-:W-:-:S05]  /*4b80*/  LEA R0, R5, R0, 0x18 ;  /* 0x0000000005007211 */ /* 0x000fca00078ec0ff */
[----:B------:R-:W-:Y:S02]  /*4b90*/  IMAD R12, R43, 0x120, R0 ;  /* 0x000001202b0c7824 */ /* 0x000fe400078e0200 */
[----:B0-----:R-:W0:Y:S02]  /*4ba0*/  MUFU.RCP R0, R15 ;  /* 0x0000000f00007308 */ /* 0x001e240000001000 */
[----:B------:R-:W-:-:S05]  /*4bb0*/  IMAD R12, R41, 0x4, R12 ;  /* 0x00000004290c7824 */ /* 0x000fca00078e020c */
[----:B------:R-:W1:Y:S01]  /*4bc0*/  LDS R5, [R12] ;  /* 0x000000000c057984 */ /* 0x000e620000000800 */
[----:B0-----:R-:W-:-:S04]  /*4bd0*/  FFMA R17, -R15, R0, 1 ;  /* 0x3f8000000f117423 */ /* 0x001fc80000000100 */
[----:B------:R-:W-:Y:S01]  /*4be0*/  FFMA R0, R0, R17, R0 ;  /* 0x0000001100007223 */ /* 0x000fe20000000000 */
[----:B-1----:R-:W0:Y:S03]  /*4bf0*/  FCHK P0, R5, R15 ;  /* 0x0000000f05007302 */ /* 0x002e260000000000 */
[----:B------:R-:W-:-:S04]  /*4c00*/  FFMA R17, R5, R0, RZ ;  /* 0x0000000005117223 */ /* 0x000fc800000000ff */
[----:B------:R-:W-:-:S04]  /*4c10*/  FFMA R4, -R15, R17, R5 ;  /* 0x000000110f047223 */ /* 0x000fc80000000105 */
[----:B------:R-:W-:Y:S01]  /*4c20*/  FFMA R0, R0, R4, R17 ;  /* 0x0000000400007223 */ /* 0x000fe20000000011 */
[----:B0-----:R-:W-:Y:S06]  /*4c30*/  @!P0 BRA `(.L_x_107) ;  /* 0x00000000000c8947 */ /* 0x001fec0003800000 */
[----:B------:R-:W-:Y:S02]  /*4c40*/  MOV R0, R15 ;  /* 0x0000000f00007202 */ /* 0x000fe40000000f00 */
[----:B------:R-:W-:-:S07]  /*4c50*/  MOV R16, 0x4c70 ;  /* 0x00004c7000107802 */ /* 0x000fce0000000f00 */
[----:B------:R-:W-:Y:S05]  /*4c60*/  CALL.REL.NOINC `($__internal_0_$__cuda_sm3x_div_rn_noftz_f32_slowpath) ;  /* 0x0000000c00007944 */ /* 0x000fea0003c00000 */
.L_x_107:
[----:B------:R-:W-:Y:S05]  /*4c70*/  BSYNC.RECONVERGENT B4 ;  /* 0x0000000000047941 */ /* 0x000fea0003800200 */
.L_x_106:
[----:B------:R-:W0:Y:S01]  /*4c80*/  LDCU UR6, c[0x0][0x3c4] ;  /* 0x00007880ff0677ac */ /* 0x000e220008000800 */
[----:B------:R-:W-:Y:S01]  /*4c90*/  IMAD.MOV.U32 R38, RZ, RZ, R2 ;  /* 0x000000ffff267224 */ /* 0x000fe200078e0002 */
[----:B------:R-:W-:Y:S01]  /*4ca0*/  F2FP.F16.F32.PACK_AB R0, RZ, R0 ;  /* 0x00000000ff00723e */ /* 0x000fe200000000ff */
[----:B------:R-:W-:Y:S01]  /*4cb0*/  IMAD.MOV.U32 R20, RZ, RZ, R9 ;  /* 0x000000ffff147224 */ /* 0x000fe200078e0009 */
[----:B------:R-:W1:Y:S01]  /*4cc0*/  LDCU.64 UR10, c[0x0][0x3b0] ;  /* 0x00007600ff0a77ac */ /* 0x000e620008000a00 */
[----:B0-----:R-:W-:-:S04]  /*4cd0*/  IMAD.WIDE.U32 R4, R13, UR6, R38 ;  /* 0x000000060d047c25 */ /* 0x001fc8000f8e0026 */
[----:B------:R-:W-:Y:S01]  /*4ce0*/  IMAD R5, R13, R40, R5 ;  /* 0x000000280d057224 */ /* 0x000fe200078e0205 */
[----:B------:R-:W-:-:S04]  /*4cf0*/  IADD3 R4, P0, PT, R41, R4, RZ ;  /* 0x0000000429047210 */ /* 0x000fc80007f1e0ff */
[----:B------:R-:W-:Y:S02]  /*4d00*/  IADD3.X R5, PT, PT, RZ, R5, RZ, P0, !PT ;  /* 0x00000005ff057210 */ /* 0x000fe400007fe4ff */
[----:B-1----:R-:W-:-:S04]  /*4d10*/  LEA R24, P0, R4, UR10, 0x1 ;  /* 0x0000000a04187c11 */ /* 0x002fc8000f8008ff */
[----:B------:R-:W-:Y:S02]  /*4d20*/  LEA.HI.X R25, R4, UR11, R5, 0x1, P0 ;  /* 0x0000000b04197c11 */ /* 0x000fe400080f0c05 */
[----:B------:R-:W-:-:S03]  /*4d30*/  ISETP.NE.AND P0, PT, R10, RZ, PT ;  /* 0x000000ff0a00720c */ /* 0x000fc60003f05270 */
[----:B------:R1:W-:Y:S10]  /*4d40*/  STG.E.U16 desc[UR8][R24.64], R0 ;  /* 0x0000000018007986 */ /* 0x0003f4000c101508 */
[----:B------:R-:W-:Y:S05]  /*4d50*/  @!P0 BRA `(.L_x_105) ;  /* 0x0000000000988947 */ /* 0x000fea0003800000 */
[----:B------:R-:W0:Y:S01]  /*4d60*/  LDS R6, [R12+0x80] ;  /* 0x000080000c067984 */ /* 0x000e220000000800 */
[----:B-1----:R-:W1:Y:S01]  /*4d70*/  MUFU.RCP R0, R15 ;  /* 0x0000000f00007308 */ /* 0x002e620000001000 */
[----:B------:R-:W-:Y:S01]  /*4d80*/  BSSY.RECONVERGENT B4, `(.L_x_108) ;  /* 0x000000d000047945 */ /* 0x000fe20003800200 */
[----:B------:R-:W-:Y:S01]  /*4d90*/  ISETP.NE.AND P4, PT, R10, 0x20, PT ;  /* 0x000000200a00780c */ /* 0x000fe20003f85270 */
[----:B-1----:R-:W-:-:S04]  /*4da0*/  FFMA R5, -R15, R0, 1 ;  /* 0x3f8000000f057423 */ /* 0x002fc80000000100 */
[----:B------:R-:W-:Y:S01]  /*4db0*/  FFMA R0, R0, R5, R0 ;  /* 0x0000000500007223 */ /* 0x000fe20000000000 */
[----:B0-----:R-:W0:Y:S03]  /*4dc0*/  FCHK P0, R6, R15 ;  /* 0x0000000f06007302 */ /* 0x001e260000000000 */
[----:B------:R-:W-:-:S04]  /*4dd0*/  FFMA R4, R0, R6, RZ ;  /* 0x0000000600047223 */ /* 0x000fc800000000ff */
[----:B------:R-:W-:-:S04]  /*4de0*/  FFMA R5, -R15, R4, R6 ;  /* 0x000000040f057223 */ /* 0x000fc80000000106 */
[----:B------:R-:W-:Y:S01]  /*4df0*/  FFMA R0, R0, R5, R4 ;  /* 0x0000000500007223 */ /* 0x000fe20000000004 */
[----:B0-----:R-:W-:Y:S06]  /*4e00*/  @!P0 BRA `(.L_x_109) ;  /* 0x0000000000108947 */ /* 0x001fec0003800000 */
[----:B------:R-:W-:Y:S01]  /*4e10*/  MOV R5, R6 ;  /* 0x0000000600057202 */ /* 0x000fe20000000f00 */
[----:B------:R-:W-:Y:S01]  /*4e20*/  IMAD.MOV.U32 R0, RZ, RZ, R15 ;  /* 0x000000ffff007224 */ /* 0x000fe200078e000f */
[----:B------:R-:W-:-:S07]  /*4e30*/  MOV R16, 0x4e50 ;  /* 0x00004e5000107802 */ /* 0x000fce0000000f00 */
[----:B------:R-:W-:Y:S05]  /*4e40*/  CALL.REL.NOINC `($__internal_0_$__cuda_sm3x_div_rn_noftz_f32_slowpath) ;  /* 0x0000000800887944 */ /* 0x000fea0003c00000 */
.L_x_109:
[----:B------:R-:W-:Y:S05]  /*4e50*/  BSYNC.RECONVERGENT B4 ;  /* 0x0000000000047941 */ /* 0x000fea0003800200 */
.L_x_108:
[----:B------:R-:W-:Y:S02]  /*4e60*/  F2FP.F16.F32.PACK_AB R0, RZ, R0 ;  /* 0x00000000ff00723e */ /* 0x000fe400000000ff */
[----:B------:R-:W-:-:S03]  /*4e70*/  MOV R20, R8 ;  /* 0x0000000800147202 */ /* 0x000fc60000000f00 */
[----:B------:R2:W-:Y:S01]  /*4e80*/  STG.E.U16 desc[UR8][R24.64+0x40], R0 ;  /* 0x0000400018007986 */ /* 0x0005e2000c101508 */
[----:B------:R-:W-:Y:S05]  /*4e90*/  @!P4 BRA `(.L_x_105) ;  /* 0x000000000048c947 */ /* 0x000fea0003800000 */
[----:B------:R-:W0:Y:S01]  /*4ea0*/  LDS R12, [R12+0x100] ;  /* 0x000100000c0c7984 */ /* 0x000e220000000800 */
[----:B--2---:R-:W1:Y:S01]  /*4eb0*/  MUFU.RCP R0, R15 ;  /* 0x0000000f00007308 */ /* 0x004e620000001000 */
[----:B------:R-:W-:Y:S01]  /*4ec0*/  BSSY.RECONVERGENT B4, `(.L_x_110) ;  /* 0x000000c000047945 */ /* 0x000fe20003800200 */
[----:B-1----:R-:W-:-:S04]  /*4ed0*/  FFMA R5, -R15, R0, 1 ;  /* 0x3f8000000f057423 */ /* 0x002fc80000000100 */
[----:B------:R-:W-:Y:S02]  /*4ee0*/  FFMA R0, R0, R5, R0 ;  /* 0x0000000500007223 */ /* 0x000fe40000000000 */
[----:B0-----:R-:W0:Y:S02]  /*4ef0*/  FCHK P0, R12, R15 ;  /* 0x0000000f0c007302 */ /* 0x001e240000000000 */
[----:B------:R-:W-:-:S04]  /*4f00*/  FFMA R4, R0, R12, RZ ;  /* 0x0000000c00047223 */ /* 0x000fc800000000ff */
[----:B------:R-:W-:-:S04]  /*4f10*/  FFMA R5, -R15, R4, R12 ;  /* 0x000000040f057223 */ /* 0x000fc8000000010c */
[----:B------:R-:W-:Y:S01]  /*4f20*/  FFMA R0, R0, R5, R4 ;  /* 0x0000000500007223 */ /* 0x000fe20000000004 */
[----:B0-----:R-:W-:Y:S06]  /*4f30*/  @!P0 BRA `(.L_x_111) ;  /* 0x0000000000108947 */ /* 0x001fec0003800000 */
[----:B------:R-:W-:Y:S01]  /*4f40*/  IMAD.MOV.U32 R5, RZ, RZ, R12 ;  /* 0x000000ffff057224 */ /* 0x000fe200078e000c */
[----:B------:R-:W-:Y:S02]  /*4f50*/  MOV R0, R15 ;  /* 0x0000000f00007202 */ /* 0x000fe40000000f00 */
[----:B------:R-:W-:-:S07]  /*4f60*/  MOV R16, 0x4f80 ;  /* 0x00004f8000107802 */ /* 0x000fce0000000f00 */
[----:B------:R-:W-:Y:S05]  /*4f70*/  CALL.REL.NOINC `($__internal_0_$__cuda_sm3x_div_rn_noftz_f32_slowpath) ;  /* 0x00000008003c7944 */ /* 0x000fea0003c00000 */
.L_x_111:
[----:B------:R-:W-:Y:S05]  /*4f80*/  BSYNC.RECONVERGENT B4 ;  /* 0x0000000000047941 */ /* 0x000fea0003800200 */
.L_x_110:
[----:B------:R-:W-:Y:S01]  /*4f90*/  F2FP.F16.F32.PACK_AB R0, RZ, R0 ;  /* 0x00000000ff00723e */ /* 0x000fe200000000ff */
[----:B------:R-:W-:-:S04]  /*4fa0*/  IMAD.MOV.U32 R20, RZ, RZ, R7 ;  /* 0x000000ffff147224 */ /* 0x000fc800078e0007 */
[----:B------:R3:W-:Y:S03]  /*4fb0*/  STG.E.U16 desc[UR8][R24.64+0x80], R0 ;  /* 0x0000800018007986 */ /* 0x0007e6000c101508 */
.L_x_105:
[----:B------:R-:W-:Y:S05]  /*4fc0*/  BSYNC.RECONVERGENT B3 ;  /* 0x0000000000037941 */ /* 0x000fea0003800200 */
.L_x_104:
[----:B------:R-:W-:-:S13]  /*4fd0*/  ISETP.GE.U32.AND P0, PT, R11, 0x60, PT ;  /* 0x000000600b00780c */ /* 0x000fda0003f06070 */
[----:B------:R-:W-:Y:S05]  /*4fe0*/  @!P0 BRA `(.L_x_103) ;  /* 0x0000000400808947 */ /* 0x000fea0003800000 */
[----:B------:R-:W4:Y:S01]  /*4ff0*/  S2UR UR7, SR_CgaCtaId ;  /* 0x00000000000779c3 */ /* 0x000f220000008800 */
[----:B------:R-:W5:Y:S01]  /*5000*/  LDCU UR10, c[0x0][0x3c4] ;  /* 0x00007880ff0a77ac */ /* 0x000f620008000800 */
[----:B------:R-:W-:Y:S01]  /*5010*/  IADD3 R5, P0, PT, R13, R22, RZ ;  /* 0x000000160d057210 */ /* 0x000fe20007f1e0ff */
[----:B------:R-:W-:Y:S01]  /*5020*/  IMAD.MOV.U32 R21, RZ, RZ, RZ ;  /* 0x000000ffff157224 */ /* 0x000fe200078e00ff */
[----:B------:R-:W-:Y:S02]  /*5030*/  UMOV UR6, 0x400 ;  /* 0x0000040000067882 */ /* 0x000fe40000000000 */
[----:B-123--:R-:W-:Y:S01]  /*5040*/  IADD3.X R0, PT, PT, RZ, R14, RZ, P0, !PT ;  /* 0x0000000eff007210 */ /* 0x00efe200007fe4ff */
[----:B------:R-:W-:Y:S01]  /*5050*/  UIADD3 UR6, UPT, UPT, UR6, 0x2e00, URZ ;  /* 0x00002e0006067890 */ /* 0x000fe2000fffe0ff */
[----:B------:R-:W-:Y:S02]  /*5060*/  IMAD R13, R40, R5, RZ ;  /* 0x00000005280d7224 */ /* 0x000fe400078e02ff */
[----:B------:R-:W-:-:S02]  /*5070*/  IMAD R12, R43, 0x48, R20 ;  /* 0x000000482b0c7824 */ /* 0x000fc400078e0214 */
[----:B-----5:R-:W-:-:S04]  /*5080*/  IMAD.WIDE.U32 R4, R5, UR10, R20 ;  /* 0x0000000a05047c25 */ /* 0x020fc8000f8e0014 */
[----:B------:R-:W-:Y:S01]  /*5090*/  IMAD R13, R0, UR10, R13 ;  /* 0x0000000a000d7c24 */ /* 0x000fe2000f8e020d */
[----:B----4-:R-:W-:Y:S01]  /*50a0*/  ULEA UR6, UR7, UR6, 0x18 ;  /* 0x0000000607067291 */ /* 0x010fe2000f8ec0ff */
[----:B------:R-:W-:-:S03]  /*50b0*/  LEA R6, P0, R4, UR4, 0x1 ;  /* 0x0000000404067c11 */ /* 0x000fc6000f8008ff */
[----:B------:R-:W-:Y:S02]  /*50c0*/  IADD3 R13, PT, PT, R5, R13, RZ ;  /* 0x0000000d050d7210 */ /* 0x000fe40007ffe0ff */
[----:B------:R-:W-:Y:S02]  /*50d0*/  LEA R12, R12, UR6, 0x2 ;  /* 0x000000060c0c7c11 */ /* 0x000fe4000f8e10ff */
[----:B------:R-:W-:-:S03]  /*50e0*/  LEA.HI.X R13, R4, UR5, R13, 0x1, P0 ;  /* 0x00000005040d7c11 */ /* 0x000fc600080f0c0d */
[----:B------:R-:W-:-:S07]  /*50f0*/  VIADD R12, R12, 0x100 ;  /* 0x000001000c0c7836 */ /* 0x000fce0000000000 */
.L_x_120:
[----:B------:R-:W1:Y:S01]  /*5100*/  LDS R16, [R12+-0x100] ;  /* 0xffff00000c107984 */ /* 0x000e620000000800 */
[----:B0-----:R-:W0:Y:S01]  /*5110*/  MUFU.RCP R0, R15 ;  /* 0x0000000f00007308 */ /* 0x001e220000001000 */
[----:B------:R-:W-:Y:S01]  /*5120*/  BSSY.RECONVERGENT B3, `(.L_x_112) ;  /* 0x000000e000037945 */ /* 0x000fe20003800200 */
[----:B------:R-:W-:Y:S01]  /*5130*/  MOV R24, R6 ;  /* 0x0000000600187202 */ /* 0x000fe20000000f00 */
[----:B------:R-:W-:Y:S02]  /*5140*/  IMAD.MOV.U32 R25, RZ, RZ, R13 ;  /* 0x000000ffff197224 */ /* 0x000fe400078e000d */
[----:B0-----:R-:W-:-:S04]  /*5150*/  FFMA R5, -R15, R0, 1 ;  /* 0x3f8000000f057423 */ /* 0x001fc80000000100 */
[----:B------:R-:W-:Y:S01]  /*5160*/  FFMA R0, R0, R5, R0 ;  /* 0x0000000500007223 */ /* 0x000fe20000000000 */
[----:B-1----:R-:W0:Y:S03]  /*5170*/  FCHK P0, R16, R15 ;  /* 0x0000000f10007302 */ /* 0x002e260000000000 */
        /* <DEDUP_REMOVED lines=8> */
.L_x_113:
[----:B------:R-:W-:Y:S05]  /*5200*/  BSYNC.RECONVERGENT B3 ;  /* 0x0000000000037941 */ /* 0x000fea0003800200 */
.L_x_112:
[----:B------:R-:W0:Y:S01]  /*5210*/  LDS R6, [R12+-0x80] ;  /* 0xffff80000c067984 */ /* 0x000e220000000800 */
[----:B------:R-:W1:Y:S01]  /*5220*/  MUFU.RCP R4, R15 ;  /* 0x0000000f00047308 */ /* 0x000e620000001000 */
[----:B------:R-:W-:Y:S01]  /*5230*/  F2FP.F16.F32.PACK_AB R0, RZ, R0 ;  /* 0x00000000ff00723e */ /* 0x000fe200000000ff */
[----:B------:R-:W-:Y:S03]  /*5240*/  BSSY.RECONVERGENT B3, `(.L_x_114) ;  /* 0x000000e000037945 */ /* 0x000fe60003800200 */
[----:B------:R-:W-:-:S05]  /*5250*/  PRMT R13, R0, 0x7610, R13 ;  /* 0x00007610000d7816 */ /* 0x000fca000000000d */
[----:B------:R2:W-:Y:S01]  /*5260*/  STG.E.U16 desc[UR8][R24.64+-0x80], R13 ;  /* 0xffff800d18007986 */ /* 0x0005e2000c101508 */
[----:B-1----:R-:W-:-:S04]  /*5270*/  FFMA R5, -R15, R4, 1 ;  /* 0x3f8000000f057423 */ /* 0x002fc80000000104 */
[----:B------:R-:W-:Y:S01]  /*5280*/  FFMA R0, R4, R5, R4 ;  /* 0x0000000504007223 */ /* 0x000fe20000000004 */
[----:B0-----:R-:W0:Y:S03]  /*5290*/  FCHK P0, R6, R15 ;  /* 0x0000000f06007302 */ /* 0x001e260000000000 */
[----:B------:R-:W-:-:S04]  /*52a0*/  FFMA R4, R0, R6, RZ ;  /* 0x0000000600047223 */ /* 0x000fc800000000ff */
[----:B------:R-:W-:-:S04]  /*52b0*/  FFMA R5, -R15, R4, R6 ;  /* 0x000000040f057223 */ /* 0x000fc80000000106 */
[----:B------:R-:W-:Y:S01]  /*52c0*/  FFMA R0, R0, R5, R4 ;  /* 0x0000000500007223 */ /* 0x000fe20000000004 */
[----:B0-2---:R-:W-:Y:S06]  /*52d0*/  @!P0 BRA `(.L_x_115) ;  /* 0x0000000000108947 */ /* 0x005fec0003800000 */
[----:B------:R-:W-:Y:S01]  /*52e0*/  MOV R5, R6 ;  /* 0x0000000600057202 */ /* 0x000fe20000000f00 */
[----:B------:R-:W-:Y:S01]  /*52f0*/  IMAD.MOV.U32 R0, RZ, RZ, R15 ;  /* 0x000000ffff007224 */ /* 0x000fe200078e000f */
[----:B------:R-:W-:-:S07]  /*5300*/  MOV R16, 0x5320 ;  /* 0x0000532000107802 */ /* 0x000fce0000000f00 */
[----:B------:R-:W-:Y:S05]  /*5310*/  CALL.REL.NOINC `($__internal_0_$__cuda_sm3x_div_rn_noftz_f32_slowpath) ;  /* 0x0000000400547944 */ /* 0x000fea0003c00000 */
.L_x_115:
[----:B------:R-:W-:Y:S05]  /*5320*/  BSYNC.RECONVERGENT B3 ;  /* 0x0000000000037941 */ /* 0x000fea0003800200 */
.L_x_114:
[----:B------:R-:W0:Y:S01]  /*5330*/  LDS R6, [R12] ;  /* 0x000000000c067984 */ /* 0x000e220000000800 */
        /* <DEDUP_REMOVED lines=16> */
.L_x_117:
[----:B------:R-:W-:Y:S05]  /*5440*/  BSYNC.RECONVERGENT B3 ;  /* 0x0000000000037941 */ /* 0x000fea0003800200 */
.L_x_116:
[----:B------:R-:W0:Y:S01]  /*5450*/  LDS R6, [R12+0x80] ;  /* 0x000080000c067984 */ /* 0x000e220000000800 */
        /* <DEDUP_REMOVED lines=16> */
.L_x_119:
[----:B------:R-:W-:Y:S05]  /*5560*/  BSYNC.RECONVERGENT B3 ;  /* 0x0000000000037941 */ /* 0x000fea0003800200 */
.L_x_118:
[----:B------:R-:W-:Y:S02]  /*5570*/  F2FP.F16.F32.PACK_AB R0, RZ, R0 ;  /* 0x00000000ff00723e */ /* 0x000fe400000000ff */
[----:B------:R-:W-:Y:S02]  /*5580*/  IADD3 R20, PT, PT, R20, 0x80, RZ ;  /* 0x0000008014147810 */ /* 0x000fe40007ffe0ff */
[----:B------:R-:W-:Y:S01]  /*5590*/  IADD3 R6, P1, PT, R24, 0x100, RZ ;  /* 0x0000010018067810 */ /* 0x000fe20007f3e0ff */
[----:B------:R4:W-:Y:S01]  /*55a0*/  STG.E.U16 desc[UR8][R24.64+0x40], R0 ;  /* 0x0000400018007986 */ /* 0x0009e2000c101508 */
[----:B------:R-:W-:Y:S02]  /*55b0*/  ISETP.GE.AND P0, PT, R20, UR12, PT ;  /* 0x0000000c14007c0c */ /* 0x000fe4000bf06270 */
[----:B------:R-:W-:Y:S01]  /*55c0*/  IADD3 R12, PT, PT, R12, 0x200, RZ ;  /* 0x000002000c0c7810 */ /* 0x000fe20007ffe0ff */
[----:B------:R-:W-:-:S10]  /*55d0*/  IMAD.X R13, RZ, RZ, R25, P1 ;  /* 0x000000ffff0d7224 */ /* 0x000fd400008e0619 */
[----:B----4-:R-:W-:Y:S05]  /*55e0*/  @!P0 BRA `(.L_x_120) ;  /* 0xfffffff800c48947 */ /* 0x010fea000383ffff */
.L_x_103:
[----:B------:R-:W-:Y:S05]  /*55f0*/  BSYNC.RECONVERGENT B0 ;  /* 0x0000000000007941 */ /* 0x000fea0003800200 */
.L_x_102:
[----:B------:R-:W-:-:S05]  /*5600*/  VIADD R43, R43, 0x8 ;  /* 0x000000082b2b7836 */ /* 0x000fca0000000000 */
[----:B------:R-:W-:-:S13]  /*5610*/  ISETP.GE.AND P0, PT, R43, R48, PT ;  /* 0x000000302b00720c */ /* 0x000fda0003f06270 */
[----:B------:R-:W-:Y:S05]  /*5620*/  @!P0 BRA `(.L_x_121) ;  /* 0xfffffff400108947 */ /* 0x000fea000383ffff */
[----:B------:R-:W-:Y:S05]  /*5630*/  EXIT ;  /* 0x000000000000794d */ /* 0x000fea0003800000 */
.L_x_64:
[----:B------:R-:W-:Y:S02]  /*5640*/  HFMA2 R13, -RZ, RZ, 0, 9.5367431640625e-07 ;  /* 0x00000010ff0d7431 */ /* 0x000fe400000001ff */
[----:B------:R-:W-:Y:S01]  /*5650*/  IMAD.MOV.U32 R17, RZ, RZ, 0x1f ;  /* 0x0000001fff117424 */ /* 0x000fe200078e00ff */
[----:B-1-3--:R-:W-:-:S07]  /*5660*/  MOV R6, 0xffffffff ;  /* 0xffffffff00067802 */ /* 0x00afce0000000f00 */
[----:B----45:R-:W-:Y:S05]  /*5670*/  WARPSYNC.COLLECTIVE R6, `(.L_x_122) ;  /* 0x0000000006087348 */ /* 0x030fea0003c00000 */
[----:B----4-:R0:W1:Y:S02]  /*5680*/  SHFL.DOWN P1, R11, R12, R13, R17 ;  /* 0x0800000d0c0b7389 */ /* 0x0100640000020011 */
[----:B01---5:R-:W-:Y:S05]  /*5690*/  ENDCOLLECTIVE ;  /* 0x000000000000791b */ /* 0x023fea0003800000 */
.L_x_122:
[----:B------:R-:W-:Y:S02]  /*56a0*/  IMAD.MOV.U32 R13, RZ, RZ, 0x8 ;  /* 0x00000008ff0d7424 */ /* 0x000fe400078e00ff */
[----:B------:R-:W-:-:S04]  /*56b0*/  IMAD.MOV.U32 R5, RZ, RZ, R11 ;  /* 0x000000ffff057224 */ /* 0x000fc800078e000b */
[----:B------:R-:W-:-:S05]  /*56c0*/  FADD R5, R5, R12 ;  /* 0x0000000c05057221 */ /* 0x000fca0000000000 */
[----:B------:R-:W-:-:S07]  /*56d0*/  MOV R12, R5 ;  /* 0x00000005000c7202 */ /* 0x000fce0000000f00 */
[----:B------:R-:W-:Y:S05]  /*56e0*/  WARPSYNC.COLLECTIVE R6, `(.L_x_123) ;  /* 0x0000000006087348 */ /* 0x000fea0003c00000 */
[----:B------:R0:W1:Y:S02]  /*56f0*/  SHFL.DOWN P1, R11, R12, R13, R17 ;  /* 0x0800000d0c0b7389 */ /* 0x0000640000020011 */
[----:B01----:R-:W-:Y:S05]  /*5700*/  ENDCOLLECTIVE ;  /* 0x000000000000791b */ /* 0x003fea0003800000 */
.L_x_123:
[----:B------:R-:W-:Y:S01]  /*5710*/  HFMA2 R13, -RZ, RZ, 0, 2.384185791015625e-07 ;  /* 0x00000004ff0d7431 */ /* 0x000fe200000001ff */
[----:B------:R-:W-:-:S05]  /*5720*/  MOV R0, R11 ;  /* 0x0000000b00007202 */ /* 0x000fca0000000f00 */
[----:B------:R-:W-:-:S04]  /*5730*/  FADD R0, R5, R0 ;  /* 0x0000000005007221 */ /* 0x000fc80000000000 */
[----:B------:R-:W-:-:S07]  /*5740*/  IMAD.MOV.U32 R12, RZ, RZ, R0 ;  /* 0x000000ffff0c7224 */ /* 0x000fce00078e0000 */
[----:B------:R-:W-:Y:S05]  /*5750*/  WARPSYNC.COLLECTIVE R6, `(.L_x_124) ;  /* 0x0000000006087348 */ /* 0x000fea0003c00000 */
[----:B------:R0:W1:Y:S02]  /*5760*/  SHFL.DOWN P1, R11, R12, R13, R17 ;  /* 0x0800000d0c0b7389 */ /* 0x0000640000020011 */
[----:B01----:R-:W-:Y:S05]  /*5770*/  ENDCOLLECTIVE ;  /* 0x000000000000791b */ /* 0x003fea0003800000 */
.L_x_124:
[----:B------:R-:W-:Y:S02]  /*5780*/  IMAD.MOV.U32 R13, RZ, RZ, 0x2 ;  /* 0x00000002ff0d7424 */ /* 0x000fe400078e00ff */
[----:B------:R-:W-:-:S04]  /*5790*/  IMAD.MOV.U32 R9, RZ, RZ, R11 ;  /* 0x000000ffff097224 */ /* 0x000fc800078e000b */
[----:B------:R-:W-:-:S05]  /*57a0*/  FADD R9, R0, R9 ;  /* 0x0000000900097221 */ /* 0x000fca0000000000 */
[----:B------:R-:W-:-:S07]  /*57b0*/  MOV R12, R9 ;  /* 0x00000009000c7202 */ /* 0x000fce0000000f00 */
[----:B------:R-:W-:Y:S05]  /*57c0*/  WARPSYNC.COLLECTIVE R6, `(.L_x_125) ;  /* 0x0000000006087348 */ /* 0x000fea0003c00000 */
[----:B------:R0:W1:Y:S02]  /*57d0*/  SHFL.DOWN P1, R11, R12, R13, R17 ;  /* 0x0800000d0c0b7389 */ /* 0x0000640000020011 */
[----:B01----:R-:W-:Y:S05]  /*57e0*/  ENDCOLLECTIVE ;  /* 0x000000000000791b */ /* 0x003fea0003800000 */
.L_x_125:
[----:B------:R-:W-:Y:S01]  /*57f0*/  HFMA2 R13, -RZ, RZ, 0, 5.9604644775390625e-08 ;  /* 0x00000001ff0d7431 */ /* 0x000fe200000001ff */
[----:B------:R-:W-:-:S05]  /*5800*/  MOV R4, R11 ;  /* 0x0000000b00047202 */ /* 0x000fca0000000f00 */
[----:B------:R-:W-:-:S04]  /*5810*/  FADD R4, R9, R4 ;  /* 0x0000000409047221 */ /* 0x000fc80000000000 */
[----:B------:R-:W-:-:S07]  /*5820*/  IMAD.MOV.U32 R12, RZ, RZ, R4 ;  /* 0x000000ffff0c7224 */ /* 0x000fce00078e0004 */
[----:B------:R-:W-:Y:S05]  /*5830*/  WARPSYNC.COLLECTIVE R6, `(.L_x_126) ;  /* 0x0000000006087348 */ /* 0x000fea0003c00000 */
[----:B------:R0:W1:Y:S02]  /*5840*/  SHFL.DOWN P1, R11, R12, R13, R17 ;  /* 0x0800000d0c0b7389 */ /* 0x0000640000020011 */
[----:B01----:R-:W-:Y:S05]  /*5850*/  ENDCOLLECTIVE ;  /* 0x000000000000791b */ /* 0x003fea0003800000 */
.L_x_126:
[----:B------:R-:W-:Y:S05]  /*5860*/  BRA `(.L_x_127) ;  /* 0xffffffd400807947 */ /* 0x000fea000383ffff */
        .weak           $__internal_0_$__cuda_sm3x_div_rn_noftz_f32_slowpath
        .type           $__internal_0_$__cuda_sm3x_div_rn_noftz_f32_slowpath,@function
        .size           $__internal_0_$__cuda_sm3x_div_rn_noftz_f32_slowpath,(.L_x_140 - $__internal_0_$__cuda_sm3x_div_rn_noftz_f32_slowpath)
$__internal_0_$__cuda_sm3x_div_rn_noftz_f32_slowpath:
[----:B------:R-:W-:Y:S01]  /*5870*/  SHF.R.U32.HI R6, RZ, 0x17, R0 ;  /* 0x00000017ff067819 */ /* 0x000fe20000011600 */
[----:B------:R-:W-:Y:S01]  /*5880*/  BSSY.RECONVERGENT B1, `(.L_x_128) ;  /* 0x0000062000017945 */ /* 0x000fe20003800200 */
[----:B------:R-:W-:Y:S02]  /*5890*/  SHF.R.U32.HI R18, RZ, 0x17, R5 ;  /* 0x00000017ff127819 */ /* 0x000fe40000011605 */
[----:B------:R-:W-:Y:S02]  /*58a0*/  LOP3.LUT R6, R6, 0xff, RZ, 0xc0, !PT ;  /* 0x000000ff06067812 */ /* 0x000fe400078ec0ff */
[----:B------:R-:W-:-:S03]  /*58b0*/  LOP3.LUT R18, R18, 0xff, RZ, 0xc0, !PT ;  /* 0x000000ff12127812 */ /* 0x000fc600078ec0ff */
[----:B------:R-:W-:Y:S01]  /*58c0*/  VIADD R19, R6, 0xffffffff ;  /* 0xffffffff06137836 */ /* 0x000fe20000000000 */
[----:B------:R-:W-:-:S04]  /*58d0*/  IADD3 R51, PT, PT, R18, -0x1, RZ ;  /* 0xffffffff12337810 */ /* 0x000fc80007ffe0ff */
[----:B------:R-:W-:-:S04]  /*58e0*/  ISETP.GT.U32.AND P0, PT, R19, 0xfd, PT ;  /* 0x000000fd1300780c */ /* 0x000fc80003f04070 */
[----:B------:R-:W-:-:S13]  /*58f0*/  ISETP.GT.U32.OR P0, PT, R51, 0xfd, P0 ;  /* 0x000000fd3300780c */ /* 0x000fda0000704470 */
[----:B------:R-:W-:Y:S01]  /*5900*/  @!P0 IMAD.MOV.U32 R4, RZ, RZ, RZ ;  /* 0x000000ffff048224 */ /* 0x000fe200078e00ff */
[----:B------:R-:W-:Y:S06]  /*5910*/  @!P0 BRA `(.L_x_129) ;  /* 0x00000000005c8947 */ /* 0x000fec0003800000 */
[----:B------:R-:W-:Y:S02]  /*5920*/  FSETP.GTU.FTZ.AND P0, PT, |R5|, +INF , PT ;  /* 0x7f8000000500780b */ /* 0x000fe40003f1c200 */
[----:B------:R-:W-:-:S04]  /*5930*/  FSETP.GTU.FTZ.AND P1, PT, |R0|, +INF , PT ;  /* 0x7f8000000000780b */ /* 0x000fc80003f3c200 */
[----:B------:R-:W-:-:S13]  /*5940*/  PLOP3.LUT P0, PT, P0, P1, PT, 0xf8, 0x8f ;  /* 0x00000000008f781c */ /* 0x000fda0000703f70 */
[----:B------:R-:W-:Y:S05]  /*5950*/  @P0 BRA `(.L_x_130) ;  /* 0x00000004004c0947 */ /* 0x000fea0003800000 */
[----:B------:R-:W-:-:S13]  /*5960*/  LOP3.LUT P0, RZ, R0, 0x7fffffff, R5, 0xc8, !PT ;  /* 0x7fffffff00ff7812 */ /* 0x000fda000780c805 */
[----:B------:R-:W-:Y:S05]  /*5970*/  @!P0 BRA `(.L_x_131) ;  /* 0x00000004003c8947 */ /* 0x000fea0003800000 */
[C---:B------:R-:W-:Y:S02]  /*5980*/  FSETP.NEU.FTZ.AND P0, PT, |R5|.reuse, +INF , PT ;  /* 0x7f8000000500780b */ /* 0x040fe40003f1d200 */
[----:B------:R-:W-:Y:S02]  /*5990*/  FSETP.NEU.FTZ.AND P2, PT, |R0|, +INF , PT ;  /* 0x7f8000000000780b */ /* 0x000fe40003f5d200 */
[----:B------:R-:W-:-:S11]  /*59a0*/  FSETP.NEU.FTZ.AND P1, PT, |R5|, +INF , PT ;  /* 0x7f8000000500780b */ /* 0x000fd60003f3d200 */
[----:B------:R-:W-:Y:S05]  /*59b0*/  @!P2 BRA !P0, `(.L_x_131) ;  /* 0x00000004002ca947 */ /* 0x000fea0004000000 */
[----:B------:R-:W-:-:S04]  /*59c0*/  LOP3.LUT P0, RZ, R5, 0x7fffffff, RZ, 0xc0, !PT ;  /* 0x7fffffff05ff7812 */ /* 0x000fc8000780c0ff */
[----:B------:R-:W-:-:S13]  /*59d0*/  PLOP3.LUT P0, PT, P2, P0, PT, 0x2f, 0xf2 ;  /* 0x0000000000f2781c */ /* 0x000fda0001700577 */
[----:B------:R-:W-:Y:S05]  /*59e0*/  @P0 BRA `(.L_x_132) ;  /* 0x0000000400180947 */ /* 0x000fea0003800000 */
[----:B------:R-:W-:-:S04]  /*59f0*/  LOP3.LUT P0, RZ, R0, 0x7fffffff, RZ, 0xc0, !PT ;  /* 0x7fffffff00ff7812 */ /* 0x000fc8000780c0ff */
[----:B------:R-:W-:-:S13]  /*5a00*/  PLOP3.LUT P1, PT, P1, P0, PT, 0x2f, 0xf2 ;  /* 0x0000000000f2781c */ /* 0x000fda0000f20577 */
[----:B------:R-:W-:Y:S05]  /*5a10*/  @P1 BRA `(.L_x_133) ;  /* 0x0000000400001947 */ /* 0x000fea0003800000 */
[----:B------:R-:W-:Y:S02]  /*5a20*/  ISETP.GE.AND P0, PT, R51, RZ, PT ;  /* 0x000000ff3300720c */ /* 0x000fe40003f06270 */
[----:B------:R-:W-:-:S11]  /*5a30*/  ISETP.GE.AND P1, PT, R19, RZ, PT ;  /* 0x000000ff1300720c */ /* 0x000fd60003f26270 */
[----:B------:R-:W-:Y:S01]  /*5a40*/  @P0 MOV R4, RZ ;  /* 0x000000ff00040202 */ /* 0x000fe20000000f00 */
[----:B------:R-:W-:Y:S02]  /*5a50*/  @!P0 IMAD.MOV.U32 R4, RZ, RZ, -0x40 ;  /* 0xffffffc0ff048424 */ /* 0x000fe400078e00ff */
[----:B------:R-:W-:Y:S01]  /*5a60*/  @!P0 FFMA R5, R5, 1.84467440737095516160e+19, RZ ;  /* 0x5f80000005058823 */ /* 0x000fe200000000ff */
[----:B------:R-:W-:Y:S02]  /*5a70*/  @!P1 FFMA R0, R0, 1.84467440737095516160e+19, RZ ;  /* 0x5f80000000009823 */ /* 0x000fe400000000ff */
[----:B------:R-:W-:-:S07]  /*5a80*/  @!P1 IADD3 R4, PT, PT, R4, 0x40, RZ ;  /* 0x0000004004049810 */ /* 0x000fce0007ffe0ff */
.L_x_129:
[----:B------:R-:W-:Y:S01]  /*5a90*/  LEA R53, R6, 0xc0800000, 0x17 ;  /* 0xc080000006357811 */ /* 0x000fe200078eb8ff */
[----:B------:R-:W-:Y:S01]  /*5aa0*/  BSSY.RECONVERGENT B2, `(.L_x_134) ;  /* 0x0000036000027945 */ /* 0x000fe20003800200 */
[----:B------:R-:W-:-:S03]  /*5ab0*/  IADD3 R18, PT, PT, R18, -0x7f, RZ ;  /* 0xffffff8112127810 */ /* 0x000fc60007ffe0ff */
[----:B------:R-:W-:Y:S02]  /*5ac0*/  IMAD.IADD R53, R0, 0x1, -R53 ;  /* 0x0000000100357824 */ /* 0x000fe400078e0a35 */
[----:B------:R-:W-:Y:S02]  /*5ad0*/  IMAD R0, R18, -0x800000, R5 ;  /* 0xff80000012007824 */ /* 0x000fe400078e0205 */
[----:B------:R-:W0:Y:S01]  /*5ae0*/  MUFU.RCP R54, R53 ;  /* 0x0000003500367308 */ /* 0x000e220000001000 */
[----:B------:R-:W-:-:S04]  /*5af0*/  FADD.FTZ R19, -R53, -RZ ;  /* 0x800000ff35137221 */ /* 0x000fc80000010100 */
[----:B0-----:R-:W-:-:S04]  /*5b00*/  FFMA R51, R54, R19, 1 ;  /* 0x3f80000036337423 */ /* 0x001fc80000000013 */
[----:B------:R-:W-:-:S04]  /*5b10*/  FFMA R51, R54, R51, R54 ;  /* 0x0000003336337223 */ /* 0x000fc80000000036 */
[----:B------:R-:W-:-:S04]  /*5b20*/  FFMA R54, R0, R51, RZ ;  /* 0x0000003300367223 */ /* 0x000fc800000000ff */
[----:B------:R-:W-:-:S04]  /*5b30*/  FFMA R5, R19, R54, R0 ;  /* 0x0000003613057223 */ /* 0x000fc80000000000 */
[----:B------:R-:W-:Y:S01]  /*5b40*/  FFMA R54, R51, R5, R54 ;  /* 0x0000000533367223 */ /* 0x000fe20000000036 */
[----:B------:R-:W-:-:S03]  /*5b50*/  IADD3 R5, PT, PT, R18, 0x7f, -R6 ;  /* 0x0000007f12057810 */ /* 0x000fc60007ffe806 */
[----:B------:R-:W-:Y:S02]  /*5b60*/  FFMA R19, R19, R54, R0 ;  /* 0x0000003613137223 */ /* 0x000fe40000000000 */
[----:B------:R-:W-:Y:S02]  /*5b70*/  IMAD.IADD R5, R5, 0x1, R4 ;  /* 0x0000000105057824 */ /* 0x000fe400078e0204 */
[----:B------:R-:W-:-:S05]  /*5b80*/  FFMA R0, R51, R19, R54 ;  /* 0x0000001333007223 */ /* 0x000fca0000000036 */
[----:B------:R-:W-:-:S04]  /*5b90*/  SHF.R.U32.HI R6, RZ, 0x17, R0 ;  /* 0x00000017ff067819 */ /* 0x000fc80000011600 */
[----:B------:R-:W-:-:S04]  /*5ba0*/  LOP3.LUT R4, R6, 0xff, RZ, 0xc0, !PT ;  /* 0x000000ff06047812 */ /* 0x000fc800078ec0ff */
[----:B------:R-:W-:-:S05]  /*5bb0*/  IADD3 R4, PT, PT, R4, R5, RZ ;  /* 0x0000000504047210 */ /* 0x000fca0007ffe0ff */
[----:B------:R-:W-:-:S05]  /*5bc0*/  VIADD R6, R4, 0xffffffff ;  /* 0xffffffff04067836 */ /* 0x000fca0000000000 */
[----:B------:R-:W-:-:S13]  /*5bd0*/  ISETP.GE.U32.AND P0, PT, R6, 0xfe, PT ;  /* 0x000000fe0600780c */ /* 0x000fda0003f06070 */
[----:B------:R-:W-:Y:S05]  /*5be0*/  @!P0 BRA `(.L_x_135) ;  /* 0x0000000000808947 */ /* 0x000fea0003800000 */
[----:B------:R-:W-:-:S13]  /*5bf0*/  ISETP.GT.AND P0, PT, R4, 0xfe, PT ;  /* 0x000000fe0400780c */ /* 0x000fda0003f04270 */
[----:B------:R-:W-:Y:S05]  /*5c00*/  @P0 BRA `(.L_x_136) ;  /* 0x00000000006c0947 */ /* 0x000fea0003800000 */
[----:B------:R-:W-:-:S13]  /*5c10*/  ISETP.GE.AND P0, PT, R4, 0x1, PT ;  /* 0x000000010400780c */ /* 0x000fda0003f06270 */
[----:B------:R-:W-:Y:S05]  /*5c20*/  @P0 BRA `(.L_x_137) ;  /* 0x0000000000740947 */ /* 0x000fea0003800000 */
[----:B------:R-:W-:Y:S02]  /*5c30*/  ISETP.GE.AND P0, PT, R4, -0x18, PT ;  /* 0xffffffe80400780c */ /* 0x000fe40003f06270 */
[----:B------:R-:W-:-:S11]  /*5c40*/  LOP3.LUT R0, R0, 0x80000000, RZ, 0xc0, !PT ;  /* 0x8000000000007812 */ /* 0x000fd600078ec0ff */
[----:B------:R-:W-:Y:S05]  /*5c50*/  @!P0 BRA `(.L_x_137) ;  /* 0x0000000000688947 */ /* 0x000fea0003800000 */
[CCC-:B------:R-:W-:Y:S01]  /*5c60*/  FFMA.RZ R5, R51.reuse, R19.reuse, R54.reuse ;  /* 0x0000001333057223 */ /* 0x1c0fe2000000c036 */
[C---:B------:R-:W-:Y:S01]  /*5c70*/  IADD3 R18, PT, PT, R4.reuse, 0x20, RZ ;  /* 0x0000002004127810 */ /* 0x040fe20007ffe0ff */
[CCC-:B------:R-:W-:Y:S01]  /*5c80*/  FFMA.RP R6, R51.reuse, R19.reuse, R54.reuse ;  /* 0x0000001333067223 */ /* 0x1c0fe20000008036 */
[C---:B------:R-:W-:Y:S01]  /*5c90*/  ISETP.NE.AND P2, PT, R4.reuse, RZ, PT ;  /* 0x000000ff0400720c */ /* 0x040fe20003f45270 */
[----:B------:R-:W-:Y:S01]  /*5ca0*/  FFMA.RM R19, R51, R19, R54 ;  /* 0x0000001333137223 */ /* 0x000fe20000004036 */
[----:B------:R-:W-:Y:S02]  /*5cb0*/  LOP3.LUT R5, R5, 0x7fffff, RZ, 0xc0, !PT ;  /* 0x007fffff05057812 */ /* 0x000fe400078ec0ff */
[----:B------:R-:W-:Y:S01]  /*5cc0*/  ISETP.NE.AND P0, PT, R4, RZ, PT ;  /* 0x000000ff0400720c */ /* 0x000fe20003f05270 */
[----:B------:R-:W-:Y:S01]  /*5cd0*/  IMAD.MOV R4, RZ, RZ, -R4 ;  /* 0x000000ffff047224 */ /* 0x000fe200078e0a04 */
[----:B------:R-:W-:Y:S02]  /*5ce0*/  LOP3.LUT R5, R5, 0x800000, RZ, 0xfc, !PT ;  /* 0x0080000005057812 */ /* 0x000fe400078efcff */
[----:B------:R-:W-:-:S02]  /*5cf0*/  FSETP.NEU.FTZ.AND P1, PT, R6, R19, PT ;  /* 0x000000130600720b */ /* 0x000fc40003f3d000 */
[----:B------:R-:W-:Y:S02]  /*5d00*/  SHF.L.U32 R18, R5, R18, RZ ;  /* 0x0000001205127219 */ /* 0x000fe400000006ff */
[----:B------:R-:W-:Y:S02]  /*5d10*/  SEL R4, R4, RZ, P2 ;  /* 0x000000ff04047207 */ /* 0x000fe40001000000 */
[----:B------:R-:W-:Y:S02]  /*5d20*/  ISETP.NE.AND P0, PT, R18, RZ, P0 ;  /* 0x000000ff1200720c */ /* 0x000fe40000705270 */
[----:B------:R-:W-:Y:S02]  /*5d30*/  SHF.R.U32.HI R19, RZ, R4, R5 ;  /* 0x00000004ff137219 */ /* 0x000fe40000011605 */
[----:B------:R-:W-:Y:S02]  /*5d40*/  PLOP3.LUT P0, PT, P1, P0, PT, 0xf8, 0x8f ;  /* 0x00000000008f781c */ /* 0x000fe40000f01f70 */
[----:B------:R-:W-:-:S02]  /*5d50*/  SHF.R.U32.HI R5, RZ, 0x1, R19 ;  /* 0x00000001ff057819 */ /* 0x000fc40000011613 */
[----:B------:R-:W-:-:S04]  /*5d60*/  SEL R4, RZ, 0x1, !P0 ;  /* 0x00000001ff047807 */ /* 0x000fc80004000000 */
[----:B------:R-:W-:-:S04]  /*5d70*/  LOP3.LUT R4, R4, 0x1, R5, 0xf8, !PT ;  /* 0x0000000104047812 */ /* 0x000fc800078ef805 */
[----:B------:R-:W-:-:S04]  /*5d80*/  LOP3.LUT R4, R4, R19, RZ, 0xc0, !PT ;  /* 0x0000001304047212 */ /* 0x000fc800078ec0ff */
[----:B------:R-:W-:-:S04]  /*5d90*/  IADD3 R5, PT, PT, R5, R4, RZ ;  /* 0x0000000405057210 */ /* 0x000fc80007ffe0ff */
[----:B------:R-:W-:Y:S01]  /*5da0*/  LOP3.LUT R0, R5, R0, RZ, 0xfc, !PT ;  /* 0x0000000005007212 */ /* 0x000fe200078efcff */
[----:B------:R-:W-:Y:S06]  /*5db0*/  BRA `(.L_x_137) ;  /* 0x0000000000107947 */ /* 0x000fec0003800000 */
.L_x_136:
[----:B------:R-:W-:-:S04]  /*5dc0*/  LOP3.LUT R0, R0, 0x80000000, RZ, 0xc0, !PT ;  /* 0x8000000000007812 */ /* 0x000fc800078ec0ff */
[----:B------:R-:W-:Y:S01]  /*5dd0*/  LOP3.LUT R0, R0, 0x7f800000, RZ, 0xfc, !PT ;  /* 0x7f80000000007812 */ /* 0x000fe200078efcff */
[----:B------:R-:W-:Y:S06]  /*5de0*/  BRA `(.L_x_137) ;  /* 0x0000000000047947 */ /* 0x000fec0003800000 */
.L_x_135:
[----:B------:R-:W-:-:S07]  /*5df0*/  IMAD R0, R5, 0x800000, R0 ;  /* 0x0080000005007824 */ /* 0x000fce00078e0200 */
.L_x_137:
[----:B------:R-:W-:Y:S05]  /*5e00*/  BSYNC.RECONVERGENT B2 ;  /* 0x0000000000027941 */ /* 0x000fea0003800200 */
.L_x_134:
[----:B------:R-:W-:Y:S05]  /*5e10*/  BRA `(.L_x_138) ;  /* 0x0000000000207947 */ /* 0x000fea0003800000 */
.L_x_133:
[----:B------:R-:W-:-:S04]  /*5e20*/  LOP3.LUT R0, R0, 0x80000000, R5, 0x48, !PT ;  /* 0x8000000000007812 */ /* 0x000fc800078e4805 */
[----:B------:R-:W-:Y:S01]  /*5e30*/  LOP3.LUT R0, R0, 0x7f800000, RZ, 0xfc, !PT ;  /* 0x7f80000000007812 */ /* 0x000fe200078efcff */
[----:B------:R-:W-:Y:S06]  /*5e40*/  BRA `(.L_x_138) ;  /* 0x0000000000147947 */ /* 0x000fec0003800000 */
.L_x_132:
[----:B------:R-:W-:Y:S01]  /*5e50*/  LOP3.LUT R0, R0, 0x80000000, R5, 0x48, !PT ;  /* 0x8000000000007812 */ /* 0x000fe200078e4805 */
[----:B------:R-:W-:Y:S06]  /*5e60*/  BRA `(.L_x_138) ;  /* 0x00000000000c7947 */ /* 0x000fec0003800000 */
.L_x_131:
[----:B------:R-:W0:Y:S01]  /*5e70*/  MUFU.RSQ R0, -QNAN ;  /* 0xffc0000000007908 */ /* 0x000e220000001400 */
[----:B------:R-:W-:Y:S05]  /*5e80*/  BRA `(.L_x_138) ;  /* 0x0000000000047947 */ /* 0x000fea0003800000 */
.L_x_130:
[----:B------:R-:W-:-:S07]  /*5e90*/  FADD.FTZ R0, R5, R0 ;  /* 0x0000000005007221 */ /* 0x000fce0000010000 */
.L_x_138:
[----:B------:R-:W-:Y:S05]  /*5ea0*/  BSYNC.RECONVERGENT B1 ;  /* 0x0000000000017941 */ /* 0x000fea0003800200 */
.L_x_128:
[----:B------:R-:W-:Y:S01]  /*5eb0*/  HFMA2 R5, -RZ, RZ, 0, 0 ;  /* 0x00000000ff057431 */ /* 0x000fe200000001ff */
[----:B------:R-:W-:-:S04]  /*5ec0*/  MOV R4, R16 ;  /* 0x0000001000047202 */ /* 0x000fc80000000f00 */
[----:B0-----:R-:W-:Y:S05]  /*5ed0*/  RET.REL.NODEC R4 `(_Z21sdpa_fp8_fixed_kernelPKhS0_S0_PKfS2_S2_P6__halfiiiif) ;  /* 0xffffffa004487950 */ /* 0x001fea0003c3ffff */
.L_x_139:
[----:B------:R-:W-:-:S00]  /*5ee0*/  BRA `(.L_x_139) ;  /* 0xfffffffc00fc7947 */ /* 0x000fc0000383ffff */
[----:B------:R-:W-:-:S00]  /*5ef0*/  NOP ;  /* 0x0000000000007918 */ /* 0x000fc00000000000 */
        /* <DEDUP_REMOVED lines=8> */
.L_x_140:


//--------------------- .nv.shared._Z21sdpa_fp8_fixed_kernelPKhS0_S0_PKfS2_S2_P6__halfiiiif --------------------------
	.section	.nv.shared._Z21sdpa_fp8_fixed_kernelPKhS0_S0_PKfS2_S2_P6__halfiiiif,"aw",@nobits
	.sectionflags	@""
	.align	4
.nv.shared._Z21sdpa_fp8_fixed_kernelPKhS0_S0_PKfS2_S2_P6__halfiiiif:
	.zero		22016


//--------------------- .nv.shared.reserved.0     --------------------------
	.section	.nv.shared.reserved.0,"aw",@nobits
	.weak		__nv_reservedSMEM_offset_0_alias
	.size		__nv_reservedSMEM_offset_0_alias, 0, 64
	.other		__nv_reservedSMEM_offset_0_alias,@"STO_CUDA_RESERVED_SHARED STV_DEFAULT"
__nv_reservedSMEM_offset_0_alias:
	.zero		0
	.zero		64


//--------------------- .nv.constant0._Z21sdpa_fp8_fixed_kernelPKhS0_S0_PKfS2_S2_P6__halfiiiif --------------------------
	.section	.nv.constant0._Z21sdpa_fp8_fixed_kernelPKhS0_S0_PKfS2_S2_P6__halfiiiif,"a",@progbits
	.sectionflags	@""
	.align	4
.nv.constant0._Z21sdpa_fp8_fixed_kernelPKhS0_S0_PKfS2_S2_P6__halfiiiif:
	.zero		972


//--------------------- SYMBOLS --------------------------

	.type		.nv.reservedSmem.offset0,@object
	.size		.nv.reservedSmem.offset0,0x4
	.type		.nv.reservedSmem.cap,@object
	.size		.nv.reservedSmem.cap,0x4
